// auto-generated by cutlass_sweep.gemm — config: {"arch": "sm_100", "cluster_m": 1, "cluster_n": 8, "dtype": "e4m3", "dtype_b": "e4m3", "layout": "nt", "stages": 0, "tile_k": 128, "tile_m": 64, "tile_n": 128}
#include "cutlass/cutlass.h"
#include "cutlass/gemm/collective/collective_builder.hpp"
#include "cutlass/gemm/device/gemm_universal_adapter.h"
#include "cutlass/gemm/kernel/gemm_universal.hpp"
#include "cutlass/epilogue/collective/collective_builder.hpp"

using ElemA = cutlass::float_e4m3_t;
using ElemB = cutlass::float_e4m3_t;
using ElemCD = cutlass::float_e4m3_t;
using Acc  = float;
using TileShape    = cute::Shape<cute::_64, cute::_128, cute::_128>;
using ClusterShape = cute::Shape<cute::_1, cute::_8, cute::_1>;

using CollectiveEpilogue = typename cutlass::epilogue::collective::CollectiveBuilder<
    cutlass::arch::Sm100, cutlass::arch::OpClassTensorOp,
    TileShape, ClusterShape,
    cutlass::epilogue::collective::EpilogueTileAuto,
    Acc, Acc,
    ElemCD, cutlass::layout::RowMajor, 128 / cutlass::sizeof_bits<ElemCD>::value,
    ElemCD, cutlass::layout::RowMajor, 128 / cutlass::sizeof_bits<ElemCD>::value,
    cutlass::epilogue::collective::EpilogueScheduleAuto
  >::CollectiveOp;

using CollectiveMainloop = typename cutlass::gemm::collective::CollectiveBuilder<
    cutlass::arch::Sm100, cutlass::arch::OpClassTensorOp,
    ElemA, cutlass::layout::RowMajor, 128 / cutlass::sizeof_bits<ElemA>::value,
    ElemB, cutlass::layout::ColumnMajor, 128 / cutlass::sizeof_bits<ElemB>::value,
    Acc,
    TileShape, ClusterShape,
    cutlass::gemm::collective::StageCountAutoCarveout<static_cast<int>(sizeof(typename CollectiveEpilogue::SharedStorage))>,
    cutlass::gemm::collective::KernelScheduleAuto
  >::CollectiveOp;

using GemmKernel = cutlass::gemm::kernel::GemmUniversal<
    cute::Shape<int,int,int,int>,
    CollectiveMainloop,
    CollectiveEpilogue
>;
using Gemm = cutlass::gemm::device::GemmUniversalAdapter<GemmKernel>;

// Force the device kernel symbol into the cubin without needing a host main.
auto* _anchor = &cutlass::device_kernel<GemmKernel>;


// ===== COMPILED SASS (sm_100a) =====

	.target	sm_100a

	.elftype	@"ET_EXEC"


//--------------------- .note.nv.tkinfo           --------------------------
	.section	.note.nv.tkinfo,"",@"SHT_NOTE"
	.sectionflags	@"SHF_NOTE_NV_TKINFO"
	.tkinfo
        /*0018*/ 	.word	0x00000002
        /*0030*/ 	.string	""
        /*0030*/ 	.string	"ptxas"
        /*0030*/ 	.string	"Cuda compilation tools, release 13.0, V13.0.88"
        /*0030*/ 	.string	"Build cuda_13.0.r13.0/compiler.36424714_0"
        /*0030*/ 	.string	"-arch sm_100a -m 64 "



//--------------------- .note.nv.cuinfo           --------------------------
	.section	.note.nv.cuinfo,"",@"SHT_NOTE"
	.sectionflags	@"SHF_NOTE_NV_CUINFO"
        /*0018*/ 	.short	0x0002
        /*001a*/ 	.short	0x0064
        /*001c*/ 	.short	0x0082
	.zero		2


//--------------------- .nv.info                  --------------------------
	.section	.nv.info,"",@"SHT_CUDA_INFO"
	.align	4


	//----- nvinfo : EIATTR_REGCOUNT
	.align		4
        /*0000*/ 	.byte	0x04, 0x2f
        /*0002*/ 	.short	(.L_19 - .L_18)
	.align		4
.L_18:
        /*0004*/ 	.word	index@(_ZN7cutlass13device_kernelINS_4gemm6kernel13GemmUniversalIN4cute5tupleIJiiiiEEENS1_10collective13CollectiveMmaINS1_35MainloopSm100TmaUmmaWarpSpecializedILi8ELi2ELi4ENS5_IJNS4_1CILi1EEENSA_ILi8EEESB_EEEEENS5_IJNSA_ILi64EEENSA_ILi128EEESG_EEENS_12float_e4m3_tENS5_IJlSB_lEEESI_SJ_NS4_8TiledMMAINS4_8MMA_AtomIJNS4_10MMA_TraitsINS4_19SM100_MMA_F8F6F4_SSEJSI_SI_fSF_SG_NS4_17integral_constantINS4_4UMMA5MajorELSQ_0EEESR_NSO_INSP_7ScaleInELSS_0EEEST_EEEEEENS4_6LayoutINS5_IJSB_SB_SB_EEENS5_IJNSA_ILi0EEESY_SY_EEEEENS5_IJNS4_10UnderscoreES11_S11_EEEEENS4_23SM90_TMA_LOAD_MULTICASTENS4_14ComposedLayoutINS4_7SwizzleILi3ELi4ELi3EEENS4_18smem_ptr_flag_bitsILi8EEENSW_INS5_IJSC_SG_EEENS5_IJSG_SB_EEEEEEEvNS4_8identityENS4_13SM90_TMA_LOADES1D_vS1E_EENS_8epilogue10collective18CollectiveEpilogueINS1H_23Sm100TmaWarpSpecializedILi2ELi2ELi32ELb0ELb0EEEJSH_NS5_IJNSW_ISF_SB_EES1M_EEESI_SJ_SI_SJ_NS1H_6fusion15FusionCallbacksIS1L_NS1O_17LinearCombinationISI_fSI_fLNS_15FloatRoundStyleE2EEESH_S1N_JEEENS4_5SM1004TMEM4LOAD26SM100_TMEM_LOAD_16dp32b32xES1F_NS15_INS16_ILi2ELi4ELi3EEES19_NSW_INS5_IJSC_SF_EEENS5_IJSF_SB_EEEEEEENS4_39AutoVectorizingCopyWithAssumedAlignmentILi128EEENS4_14SM90_TMA_STOREES22_S24_S24_EEEvvEEEEvNT_6ParamsE)
        /*0008*/ 	.word	0x00000072


	//----- nvinfo : EIATTR_FRAME_SIZE
	.align		4
.L_19:
        /*000c*/ 	.byte	0x04, 0x11
        /*000e*/ 	.short	(.L_21 - .L_20)
	.align		4
.L_20:
        /*0010*/ 	.word	index@($__internal_2_$__cuda_sm10x_tcgen05_guardrail_trap_unallocated_columns_being_dealloced)
        /*0014*/ 	.word	0x00000000


	//----- nvinfo : EIATTR_FRAME_SIZE
	.align		4
.L_21:
        /*0018*/ 	.byte	0x04, 0x11
        /*001a*/ 	.short	(.L_23 - .L_22)
	.align		4
.L_22:
        /*001c*/ 	.word	index@($__internal_1_$__cuda_sm10x_tcgen05_guardrail_trap_phase_invalid_during_alloc)
        /*0020*/ 	.word	0x00000000


	//----- nvinfo : EIATTR_FRAME_SIZE
	.align		4
.L_23:
        /*0024*/ 	.byte	0x04, 0x11
        /*0026*/ 	.short	(.L_25 - .L_24)
	.align		4
.L_24:
        /*0028*/ 	.word	index@($__internal_0_$__cuda_sm10x_tcgen05_guardrail_trap_col_being_dealloced_not_returned_by_alloc)
        /*002c*/ 	.word	0x00000000


	//----- nvinfo : EIATTR_FRAME_SIZE
	.align		4
.L_25:
        /*0030*/ 	.byte	0x04, 0x11
        /*0032*/ 	.short	(.L_27 - .L_26)
	.align		4
.L_26:
        /*0034*/ 	.word	index@(_ZN7cutlass13device_kernelINS_4gemm6kernel13GemmUniversalIN4cute5tupleIJiiiiEEENS1_10collective13CollectiveMmaINS1_35MainloopSm100TmaUmmaWarpSpecializedILi8ELi2ELi4ENS5_IJNS4_1CILi1EEENSA_ILi8EEESB_EEEEENS5_IJNSA_ILi64EEENSA_ILi128EEESG_EEENS_12float_e4m3_tENS5_IJlSB_lEEESI_SJ_NS4_8TiledMMAINS4_8MMA_AtomIJNS4_10MMA_TraitsINS4_19SM100_MMA_F8F6F4_SSEJSI_SI_fSF_SG_NS4_17integral_constantINS4_4UMMA5MajorELSQ_0EEESR_NSO_INSP_7ScaleInELSS_0EEEST_EEEEEENS4_6LayoutINS5_IJSB_SB_SB_EEENS5_IJNSA_ILi0EEESY_SY_EEEEENS5_IJNS4_10UnderscoreES11_S11_EEEEENS4_23SM90_TMA_LOAD_MULTICASTENS4_14ComposedLayoutINS4_7SwizzleILi3ELi4ELi3EEENS4_18smem_ptr_flag_bitsILi8EEENSW_INS5_IJSC_SG_EEENS5_IJSG_SB_EEEEEEEvNS4_8identityENS4_13SM90_TMA_LOADES1D_vS1E_EENS_8epilogue10collective18CollectiveEpilogueINS1H_23Sm100TmaWarpSpecializedILi2ELi2ELi32ELb0ELb0EEEJSH_NS5_IJNSW_ISF_SB_EES1M_EEESI_SJ_SI_SJ_NS1H_6fusion15FusionCallbacksIS1L_NS1O_17LinearCombinationISI_fSI_fLNS_15FloatRoundStyleE2EEESH_S1N_JEEENS4_5SM1004TMEM4LOAD26SM100_TMEM_LOAD_16dp32b32xES1F_NS15_INS16_ILi2ELi4ELi3EEES19_NSW_INS5_IJSC_SF_EEENS5_IJSF_SB_EEEEEEENS4_39AutoVectorizingCopyWithAssumedAlignmentILi128EEENS4_14SM90_TMA_STOREES22_S24_S24_EEEvvEEEEvNT_6ParamsE)
        /*0038*/ 	.word	0x00000000


	//----- nvinfo : EIATTR_MIN_STACK_SIZE
	.align		4
.L_27:
        /*003c*/ 	.byte	0x04, 0x12
        /*003e*/ 	.short	(.L_29 - .L_28)
	.align		4
.L_28:
        /*0040*/ 	.word	index@(_ZN7cutlass13device_kernelINS_4gemm6kernel13GemmUniversalIN4cute5tupleIJiiiiEEENS1_10collective13CollectiveMmaINS1_35MainloopSm100TmaUmmaWarpSpecializedILi8ELi2ELi4ENS5_IJNS4_1CILi1EEENSA_ILi8EEESB_EEEEENS5_IJNSA_ILi64EEENSA_ILi128EEESG_EEENS_12float_e4m3_tENS5_IJlSB_lEEESI_SJ_NS4_8TiledMMAINS4_8MMA_AtomIJNS4_10MMA_TraitsINS4_19SM100_MMA_F8F6F4_SSEJSI_SI_fSF_SG_NS4_17integral_constantINS4_4UMMA5MajorELSQ_0EEESR_NSO_INSP_7ScaleInELSS_0EEEST_EEEEEENS4_6LayoutINS5_IJSB_SB_SB_EEENS5_IJNSA_ILi0EEESY_SY_EEEEENS5_IJNS4_10UnderscoreES11_S11_EEEEENS4_23SM90_TMA_LOAD_MULTICASTENS4_14ComposedLayoutINS4_7SwizzleILi3ELi4ELi3EEENS4_18smem_ptr_flag_bitsILi8EEENSW_INS5_IJSC_SG_EEENS5_IJSG_SB_EEEEEEEvNS4_8identityENS4_13SM90_TMA_LOADES1D_vS1E_EENS_8epilogue10collective18CollectiveEpilogueINS1H_23Sm100TmaWarpSpecializedILi2ELi2ELi32ELb0ELb0EEEJSH_NS5_IJNSW_ISF_SB_EES1M_EEESI_SJ_SI_SJ_NS1H_6fusion15FusionCallbacksIS1L_NS1O_17LinearCombinationISI_fSI_fLNS_15FloatRoundStyleE2EEESH_S1N_JEEENS4_5SM1004TMEM4LOAD26SM100_TMEM_LOAD_16dp32b32xES1F_NS15_INS16_ILi2ELi4ELi3EEES19_NSW_INS5_IJSC_SF_EEENS5_IJSF_SB_EEEEEEENS4_39AutoVectorizingCopyWithAssumedAlignmentILi128EEENS4_14SM90_TMA_STOREES22_S24_S24_EEEvvEEEEvNT_6ParamsE)
        /*0044*/ 	.word	0x00000000
.L_29:


//--------------------- .nv.compat                --------------------------
	.section	.nv.compat,"",@"SHT_CUDA_COMPAT_INFO"
	.align	4
        /*0000*/ 	.byte	0x02, 0x09, 0x01, 0x00, 0x02, 0x02, 0x02, 0x00, 0x02, 0x05, 0x05, 0x00, 0x03, 0x07, 0x01, 0x01
        /*0010*/ 	.byte	0x02, 0x03, 0x01, 0x00, 0x02, 0x06, 0x01, 0x00, 0x04, 0x0b, 0x08, 0x00, 0x09, 0x00, 0x00, 0x00
        /*0020*/ 	.byte	0x00, 0x00, 0x00, 0x00


//--------------------- .nv.info._ZN7cutlass13device_kernelINS_4gemm6kernel13GemmUniversalIN4cute5tupleIJiiiiEEENS1_10collective13CollectiveMmaINS1_35MainloopSm100TmaUmmaWarpSpecializedILi8ELi2ELi4ENS5_IJNS4_1CILi1EEENSA_ILi8EEESB_EEEEENS5_IJNSA_ILi64EEENSA_ILi128EEESG_EEENS_12float_e4m3_tENS5_IJlSB_lEEESI_SJ_NS4_8TiledMMAINS4_8MMA_AtomIJNS4_10MMA_TraitsINS4_19SM100_MMA_F8F6F4_SSEJSI_SI_fSF_SG_NS4_17integral_constantINS4_4UMMA5MajorELSQ_0EEESR_NSO_INSP_7ScaleInELSS_0EEEST_EEEEEENS4_6LayoutINS5_IJSB_SB_SB_EEENS5_IJNSA_ILi0EEESY_SY_EEEEENS5_IJNS4_10UnderscoreES11_S11_EEEEENS4_23SM90_TMA_LOAD_MULTICASTENS4_14ComposedLayoutINS4_7SwizzleILi3ELi4ELi3EEENS4_18smem_ptr_flag_bitsILi8EEENSW_INS5_IJSC_SG_EEENS5_IJSG_SB_EEEEEEEvNS4_8identityENS4_13SM90_TMA_LOADES1D_vS1E_EENS_8epilogue10collective18CollectiveEpilogueINS1H_23Sm100TmaWarpSpecializedILi2ELi2ELi32ELb0ELb0EEEJSH_NS5_IJNSW_ISF_SB_EES1M_EEESI_SJ_SI_SJ_NS1H_6fusion15FusionCallbacksIS1L_NS1O_17LinearCombinationISI_fSI_fLNS_15FloatRoundStyleE2EEESH_S1N_JEEENS4_5SM1004TMEM4LOAD26SM100_TMEM_LOAD_16dp32b32xES1F_NS15_INS16_ILi2ELi4ELi3EEES19_NSW_INS5_IJSC_SF_EEENS5_IJSF_SB_EEEEEEENS4_39AutoVectorizingCopyWithAssumedAlignmentILi128EEENS4_14SM90_TMA_STOREES22_S24_S24_EEEvvEEEEvNT_6ParamsE --------------------------
	.section	.nv.info._ZN7cutlass13device_kernelINS_4gemm6kernel13GemmUniversalIN4cute5tupleIJiiiiEEENS1_10collective13CollectiveMmaINS1_35MainloopSm100TmaUmmaWarpSpecializedILi8ELi2ELi4ENS5_IJNS4_1CILi1EEENSA_ILi8EEESB_EEEEENS5_IJNSA_ILi64EEENSA_ILi128EEESG_EEENS_12float_e4m3_tENS5_IJlSB_lEEESI_SJ_NS4_8TiledMMAINS4_8MMA_AtomIJNS4_10MMA_TraitsINS4_19SM100_MMA_F8F6F4_SSEJSI_SI_fSF_SG_NS4_17integral_constantINS4_4UMMA5MajorELSQ_0EEESR_NSO_INSP_7ScaleInELSS_0EEEST_EEEEEENS4_6LayoutINS5_IJSB_SB_SB_EEENS5_IJNSA_ILi0EEESY_SY_EEEEENS5_IJNS4_10UnderscoreES11_S11_EEEEENS4_23SM90_TMA_LOAD_MULTICASTENS4_14ComposedLayoutINS4_7SwizzleILi3ELi4ELi3EEENS4_18smem_ptr_flag_bitsILi8EEENSW_INS5_IJSC_SG_EEENS5_IJSG_SB_EEEEEEEvNS4_8identityENS4_13SM90_TMA_LOADES1D_vS1E_EENS_8epilogue10collective18CollectiveEpilogueINS1H_23Sm100TmaWarpSpecializedILi2ELi2ELi32ELb0ELb0EEEJSH_NS5_IJNSW_ISF_SB_EES1M_EEESI_SJ_SI_SJ_NS1H_6fusion15FusionCallbacksIS1L_NS1O_17LinearCombinationISI_fSI_fLNS_15FloatRoundStyleE2EEESH_S1N_JEEENS4_5SM1004TMEM4LOAD26SM100_TMEM_LOAD_16dp32b32xES1F_NS15_INS16_ILi2ELi4ELi3EEES19_NSW_INS5_IJSC_SF_EEENS5_IJSF_SB_EEEEEEENS4_39AutoVectorizingCopyWithAssumedAlignmentILi128EEENS4_14SM90_TMA_STOREES22_S24_S24_EEEvvEEEEvNT_6ParamsE,"",@"SHT_CUDA_INFO"
	.sectionflags	@""
	.align	4


	//----- nvinfo : EIATTR_CUDA_API_VERSION
	.align		4
        /*0000*/ 	.byte	0x04, 0x37
        /*0002*/ 	.short	(.L_31 - .L_30)
.L_30:
        /*0004*/ 	.word	0x00000082


	//----- nvinfo : EIATTR_KPARAM_INFO
	.align		4
.L_31:
        /*0008*/ 	.byte	0x04, 0x17
        /*000a*/ 	.short	(.L_33 - .L_32)
.L_32:
        /*000c*/ 	.word	0x00000000
        /*0010*/ 	.short	0x0000
        /*0012*/ 	.short	0x0000
        /*0014*/ 	.byte	0x00, 0xf0, 0x01, 0x20


	//----- nvinfo : EIATTR_AT_ENTRY_FRAGMENTS
	.align		4
.L_33:
        /*0018*/ 	.byte	0x04, 0x4f
        /*001a*/ 	.short	(.L_35 - .L_34)


	//   ....[0]....
.L_34:
        /*001c*/ 	.word	0x00000006


	//----- nvinfo : EIATTR_RESERVED_SMEM_USED
	.align		4
.L_35:
        /*0020*/ 	.byte	0x01, 0x41
	.zero		2


	//----- nvinfo : EIATTR_SPARSE_MMA_MASK
	.align		4
        /*0024*/ 	.byte	0x03, 0x50
        /*0026*/ 	.short	0x0000


	//----- nvinfo : EIATTR_TCGEN05_1CTA_USED
	.align		4
        /*0028*/ 	.byte	0x01, 0x51
	.zero		2


	//----- nvinfo : EIATTR_MAXREG_COUNT
	.align		4
        /*002c*/ 	.byte	0x03, 0x1b
        /*002e*/ 	.short	0x00ff


	//----- nvinfo : EIATTR_NUM_BARRIERS
	.align		4
        /*0030*/ 	.byte	0x02, 0x4c
        /*0032*/ 	.byte	0x07
	.zero		1


	//----- nvinfo : EIATTR_EXTERNS
	.align		4
        /*0034*/ 	.byte	0x04, 0x0f
        /*0036*/ 	.short	(.L_37 - .L_36)


	//   ....[0]....
	.align		4
.L_36:
        /*0038*/ 	.word	index@(__assertfail)


	//----- nvinfo : EIATTR_MERCURY_ISA_VERSION
	.align		4
.L_37:
        /*003c*/ 	.byte	0x03, 0x5f
        /*003e*/ 	.short	0x0101


	//----- nvinfo : EIATTR_INT_WARP_WIDE_INSTR_OFFSETS
	.align		4
        /*0040*/ 	.byte	0x04, 0x31
        /*0042*/ 	.short	(.L_39 - .L_38)


	//   ....[0]....
.L_38:
        /*0044*/ 	.word	0x000040c0


	//   ....[1]....
        /*0048*/ 	.word	0x000040e0


	//   ....[2]....
        /*004c*/ 	.word	0x00004110


	//   ....[3]....
        /*0050*/ 	.word	0x00004c50


	//   ....[4]....
        /*0054*/ 	.word	0x00004cc0


	//   ....[5]....
        /*0058*/ 	.word	0x00004d90


	//   ....[6]....
        /*005c*/ 	.word	0x00004e40


	//----- nvinfo : EIATTR_COOP_GROUP_MASK_REGIDS
	.align		4
.L_39:
        /*0060*/ 	.byte	0x04, 0x29
        /*0062*/ 	.short	(.L_41 - .L_40)


	//   ....[0]....
.L_40:
        /*0064*/ 	.word	0xffffffff


	//   ....[1]....
        /*0068*/ 	.word	0xffffffff


	//   ....[2]....
        /*006c*/ 	.word	0xffffffff


	//   ....[3]....
        /*0070*/ 	.word	0xffffffff


	//   ....[4]....
        /*0074*/ 	.word	0xffffffff


	//   ....[5]....
        /*0078*/ 	.word	0xffffffff


	//   ....[6]....
        /*007c*/ 	.word	0xffffffff


	//   ....[7]....
        /*0080*/ 	.word	0xffffffff


	//   ....[8]....
        /*0084*/ 	.word	0xffffffff


	//   ....[9]....
        /*0088*/ 	.word	0xffffffff


	//   ....[10]....
        /*008c*/ 	.word	0xffffffff


	//   ....[11]....
        /*0090*/ 	.word	0xffffffff


	//   ....[12]....
        /*0094*/ 	.word	0xffffffff


	//   ....[13]....
        /*0098*/ 	.word	0xffffffff


	//----- nvinfo : EIATTR_COOP_GROUP_INSTR_OFFSETS
	.align		4
.L_41:
        /*009c*/ 	.byte	0x04, 0x28
        /*009e*/ 	.short	(.L_43 - .L_42)


	//   ....[0]....
.L_42:
        /*00a0*/ 	.word	0x00000080


	//   ....[1]....
        /*00a4*/ 	.word	0x000004f0


	//   ....[2]....
        /*00a8*/ 	.word	0x00000750


	//   ....[3]....
        /*00ac*/ 	.word	0x000008b0


	//   ....[4]....
        /*00b0*/ 	.word	0x000009b0


	//   ....[5]....
        /*00b4*/ 	.word	0x00000b20


	//   ....[6]....
        /*00b8*/ 	.word	0x00000cc0


	//   ....[7]....
        /*00bc*/ 	.word	0x00000e70


	//   ....[8]....
        /*00c0*/ 	.word	0x000021a0


	//   ....[9]....
        /*00c4*/ 	.word	0x000032b0


	//   ....[10]....
        /*00c8*/ 	.word	0x000034c0


	//   ....[11]....
        /*00cc*/ 	.word	0x000034f0


	//   ....[12]....
        /*00d0*/ 	.word	0x00003fa0


	//   ....[13]....
        /*00d4*/ 	.word	0x000041d0


	//----- nvinfo : EIATTR_VRC_CTA_INIT_COUNT
	.align		4
.L_43:
        /*00d8*/ 	.byte	0x02, 0x4a
        /*00da*/ 	.byte	0x80
	.zero		1


	//----- nvinfo : EIATTR_SYSCALL_OFFSETS
	.align		4
        /*00dc*/ 	.byte	0x04, 0x46
        /*00de*/ 	.short	(.L_45 - .L_44)


	//   ....[0]....
.L_44:
        /*00e0*/ 	.word	0x00005a50


	//   ....[1]....
        /*00e4*/ 	.word	0x00005b90


	//   ....[2]....
        /*00e8*/ 	.word	0x000063c0


	//   ....[3]....
        /*00ec*/ 	.word	0x00007150


	//----- nvinfo : EIATTR_MBARRIER_INSTR_OFFSETS
	.align		4
.L_45:
        /*00f0*/ 	.byte	0x04, 0x39
        /*00f2*/ 	.short	(.L_47 - .L_46)


	//   ....[0]....
.L_46:
        /*00f4*/ 	.word	0x00000630
        /*00f8*/ 	.word	0x000000ff
        /*00fc*/ 	.word	0x00000000
        /*0100*/ 	.short	0x0100
        /*0102*/ 	.byte	0x04
	.zero		1


	//   ....[1]....
        /*0104*/ 	.word	0x00000640
        /*0108*/ 	.word	0x000000ff
        /*010c*/ 	.word	0x00000040
        /*0110*/ 	.short	0x0100
        /*0112*/ 	.byte	0x04
	.zero		1


	//   ....[2]....
        /*0114*/ 	.word	0x00000650
        /*0118*/ 	.word	0x000000ff
        /*011c*/ 	.word	0x00000008
        /*0120*/ 	.short	0x0100
        /*0122*/ 	.byte	0x04
	.zero		1


	//   ....[3]....
        /*0124*/ 	.word	0x00000660
        /*0128*/ 	.word	0x000000ff
        /*012c*/ 	.word	0x00000048
        /*0130*/ 	.short	0x0100
        /*0132*/ 	.byte	0x04
	.zero		1


	//   ....[4]....
        /*0134*/ 	.word	0x00000670
        /*0138*/ 	.word	0x000000ff
        /*013c*/ 	.word	0x00000010
        /*0140*/ 	.short	0x0100
        /*0142*/ 	.byte	0x04
	.zero		1


	//   ....[5]....
        /*0144*/ 	.word	0x00000680
        /*0148*/ 	.word	0x000000ff
        /*014c*/ 	.word	0x00000050
        /*0150*/ 	.short	0x0100
        /*0152*/ 	.byte	0x04
	.zero		1


	//   ....[6]....
        /*0154*/ 	.word	0x00000690
        /*0158*/ 	.word	0x000000ff
        /*015c*/ 	.word	0x00000018
        /*0160*/ 	.short	0x0100
        /*0162*/ 	.byte	0x04
	.zero		1


	//   ....[7]....
        /*0164*/ 	.word	0x000006a0
        /*0168*/ 	.word	0x000000ff
        /*016c*/ 	.word	0x00000058
        /*0170*/ 	.short	0x0100
        /*0172*/ 	.byte	0x04
	.zero		1


	//   ....[8]....
        /*0174*/ 	.word	0x000006b0
        /*0178*/ 	.word	0x000000ff
        /*017c*/ 	.word	0x00000020
        /*0180*/ 	.short	0x0100
        /*0182*/ 	.byte	0x04
	.zero		1


	//   ....[9]....
        /*0184*/ 	.word	0x000006c0
        /*0188*/ 	.word	0x000000ff
        /*018c*/ 	.word	0x00000060
        /*0190*/ 	.short	0x0100
        /*0192*/ 	.byte	0x04
	.zero		1


	//   ....[10]....
        /*0194*/ 	.word	0x000006d0
        /*0198*/ 	.word	0x000000ff
        /*019c*/ 	.word	0x00000028
        /*01a0*/ 	.short	0x0100
        /*01a2*/ 	.byte	0x04
	.zero		1


	//   ....[11]....
        /*01a4*/ 	.word	0x000006e0
        /*01a8*/ 	.word	0x000000ff
        /*01ac*/ 	.word	0x00000068
        /*01b0*/ 	.short	0x0100
        /*01b2*/ 	.byte	0x04
	.zero		1


	//   ....[12]....
        /*01b4*/ 	.word	0x000006f0
        /*01b8*/ 	.word	0x000000ff
        /*01bc*/ 	.word	0x00000030
        /*01c0*/ 	.short	0x0100
        /*01c2*/ 	.byte	0x04
	.zero		1


	//   ....[13]....
        /*01c4*/ 	.word	0x00000700
        /*01c8*/ 	.word	0x000000ff
        /*01cc*/ 	.word	0x00000070
        /*01d0*/ 	.short	0x0100
        /*01d2*/ 	.byte	0x04
	.zero		1


	//   ....[14]....
        /*01d4*/ 	.word	0x00000710
        /*01d8*/ 	.word	0x000000ff
        /*01dc*/ 	.word	0x00000038
        /*01e0*/ 	.short	0x0100
        /*01e2*/ 	.byte	0x04
	.zero		1


	//   ....[15]....
        /*01e4*/ 	.word	0x00000720
        /*01e8*/ 	.word	0x000000ff
        /*01ec*/ 	.word	0x00000078
        /*01f0*/ 	.short	0x0100
        /*01f2*/ 	.byte	0x04
	.zero		1


	//   ....[16]....
        /*01f4*/ 	.word	0x00000860
        /*01f8*/ 	.word	0x000000ff
        /*01fc*/ 	.word	0x00000080
        /*0200*/ 	.short	0x0100
        /*0202*/ 	.byte	0x04
	.zero		1


	//   ....[17]....
        /*0204*/ 	.word	0x00000870
        /*0208*/ 	.word	0x000000ff
        /*020c*/ 	.word	0x00000090
        /*0210*/ 	.short	0x0100
        /*0212*/ 	.byte	0x04
	.zero		1


	//   ....[18]....
        /*0214*/ 	.word	0x00000880
        /*0218*/ 	.word	0x000000ff
        /*021c*/ 	.word	0x00000088
        /*0220*/ 	.short	0x0100
        /*0222*/ 	.byte	0x04
	.zero		1


	//   ....[19]....
        /*0224*/ 	.word	0x00000890
        /*0228*/ 	.word	0x000000ff
        /*022c*/ 	.word	0x00000098
        /*0230*/ 	.short	0x0100
        /*0232*/ 	.byte	0x04
	.zero		1


	//   ....[20]....
        /*0234*/ 	.word	0x00000980
        /*0238*/ 	.word	0x000000ff
        /*023c*/ 	.word	0x000000a0
        /*0240*/ 	.short	0x0100
        /*0242*/ 	.byte	0x06
	.zero		1


	//   ....[21]....
        /*0244*/ 	.word	0x00000990
        /*0248*/ 	.word	0x000000ff
        /*024c*/ 	.word	0x000000a8
        /*0250*/ 	.short	0x0100
        /*0252*/ 	.byte	0x06
	.zero		1


	//   ....[22]....
        /*0254*/ 	.word	0x00000ad0
        /*0258*/ 	.word	0x000000ff
        /*025c*/ 	.word	0x000000b0
        /*0260*/ 	.short	0x0100
        /*0262*/ 	.byte	0x06
	.zero		1


	//   ....[23]....
        /*0264*/ 	.word	0x00000ae0
        /*0268*/ 	.word	0x000000ff
        /*026c*/ 	.word	0x000000c0
        /*0270*/ 	.short	0x0100
        /*0272*/ 	.byte	0x06
	.zero		1


	//   ....[24]....
        /*0274*/ 	.word	0x00000af0
        /*0278*/ 	.word	0x000000ff
        /*027c*/ 	.word	0x000000b8
        /*0280*/ 	.short	0x0100
        /*0282*/ 	.byte	0x06
	.zero		1


	//   ....[25]....
        /*0284*/ 	.word	0x00000b00
        /*0288*/ 	.word	0x000000ff
        /*028c*/ 	.word	0x000000c8
        /*0290*/ 	.short	0x0100
        /*0292*/ 	.byte	0x06
	.zero		1


	//   ....[26]....
        /*0294*/ 	.word	0x00000c30
        /*0298*/ 	.word	0x000000ff
        /*029c*/ 	.word	0x000000d0
        /*02a0*/ 	.short	0x0100
        /*02a2*/ 	.byte	0x04
	.zero		1


	//   ....[27]....
        /*02a4*/ 	.word	0x00000c40
        /*02a8*/ 	.word	0x000000ff
        /*02ac*/ 	.word	0x000000f0
        /*02b0*/ 	.short	0x0100
        /*02b2*/ 	.byte	0x04
	.zero		1


	//   ....[28]....
        /*02b4*/ 	.word	0x00000c50
        /*02b8*/ 	.word	0x000000ff
        /*02bc*/ 	.word	0x000000d8
        /*02c0*/ 	.short	0x0100
        /*02c2*/ 	.byte	0x04
	.zero		1


	//   ....[29]....
        /*02c4*/ 	.word	0x00000c60
        /*02c8*/ 	.word	0x000000ff
        /*02cc*/ 	.word	0x000000f8
        /*02d0*/ 	.short	0x0100
        /*02d2*/ 	.byte	0x04
	.zero		1


	//   ....[30]....
        /*02d4*/ 	.word	0x00000c70
        /*02d8*/ 	.word	0x000000ff
        /*02dc*/ 	.word	0x000000e0
        /*02e0*/ 	.short	0x0100
        /*02e2*/ 	.byte	0x04
	.zero		1


	//   ....[31]....
        /*02e4*/ 	.word	0x00000c80
        /*02e8*/ 	.word	0x000000ff
        /*02ec*/ 	.word	0x00000100
        /*02f0*/ 	.short	0x0100
        /*02f2*/ 	.byte	0x04
	.zero		1


	//   ....[32]....
        /*02f4*/ 	.word	0x00000c90
        /*02f8*/ 	.word	0x000000ff
        /*02fc*/ 	.word	0x000000e8
        /*0300*/ 	.short	0x0100
        /*0302*/ 	.byte	0x04
	.zero		1


	//   ....[33]....
        /*0304*/ 	.word	0x00000ca0
        /*0308*/ 	.word	0x000000ff
        /*030c*/ 	.word	0x00000108
        /*0310*/ 	.short	0x0100
        /*0312*/ 	.byte	0x04
	.zero		1


	//   ....[34]....
        /*0314*/ 	.word	0x00000d90
        /*0318*/ 	.word	0x000000ff
        /*031c*/ 	.word	0x00000110
        /*0320*/ 	.short	0x0100
        /*0322*/ 	.byte	0x04
	.zero		1


	//   ....[35]....
        /*0324*/ 	.word	0x00000da0
        /*0328*/ 	.word	0x000000ff
        /*032c*/ 	.word	0x00000120
        /*0330*/ 	.short	0x0100
        /*0332*/ 	.byte	0x04
	.zero		1


	//   ....[36]....
        /*0334*/ 	.word	0x00000db0
        /*0338*/ 	.word	0x000000ff
        /*033c*/ 	.word	0x00000118
        /*0340*/ 	.short	0x0100
        /*0342*/ 	.byte	0x04
	.zero		1


	//   ....[37]....
        /*0344*/ 	.word	0x00000dc0
        /*0348*/ 	.word	0x000000ff
        /*034c*/ 	.word	0x00000128
        /*0350*/ 	.short	0x0100
        /*0352*/ 	.byte	0x04
	.zero		1


	//   ....[38]....
        /*0354*/ 	.word	0x00001a50
        /*0358*/ 	.word	0x00000000
        /*035c*/ 	.word	0x00000120
        /*0360*/ 	.short	0x010a
        /*0362*/ 	.byte	0xff
	.zero		1


	//   ....[39]....
        /*0364*/ 	.word	0x00001a70
        /*0368*/ 	.word	0x00000000
        /*036c*/ 	.word	0x00000110
        /*0370*/ 	.short	0x0101
        /*0372*/ 	.byte	0xff
	.zero		1


	//   ....[40]....
        /*0374*/ 	.word	0x00001b30
        /*0378*/ 	.word	0x000000ff
        /*037c*/ 	.word	0x00000040
        /*0380*/ 	.short	0x010a
        /*0382*/ 	.byte	0x04
	.zero		1


	//   ....[41]....
        /*0384*/ 	.word	0x00001bb0
        /*0388*/ 	.word	0x000000ff
        /*038c*/ 	.word	0x00000040
        /*0390*/ 	.short	0x010a
        /*0392*/ 	.byte	0x21
	.zero		1


	//   ....[42]....
        /*0394*/ 	.word	0x00001d40
        /*0398*/ 	.word	0x000000ff
        /*039c*/ 	.word	0x00000040
        /*03a0*/ 	.short	0x010a
        /*03a2*/ 	.byte	0x08
	.zero		1


	//   ....[43]....
        /*03a4*/ 	.word	0x00001e60
        /*03a8*/ 	.word	0x000000ff
        /*03ac*/ 	.word	0x000000a8
        /*03b0*/ 	.short	0x0101
        /*03b2*/ 	.byte	0x07
	.zero		1


	//   ....[44]....
        /*03b4*/ 	.word	0x00001e80
        /*03b8*/ 	.word	0x000000ff
        /*03bc*/ 	.word	0x00000040
        /*03c0*/ 	.short	0x010a
        /*03c2*/ 	.byte	0x04
	.zero		1


	//   ....[45]....
        /*03c4*/ 	.word	0x00001f00
        /*03c8*/ 	.word	0x000000ff
        /*03cc*/ 	.word	0x00000040
        /*03d0*/ 	.short	0x010a
        /*03d2*/ 	.byte	0x11
	.zero		1


	//   ....[46]....
        /*03d4*/ 	.word	0x00002090
        /*03d8*/ 	.word	0x000000ff
        /*03dc*/ 	.word	0x00000040
        /*03e0*/ 	.short	0x010a
        /*03e2*/ 	.byte	0x06
	.zero		1


	//   ....[47]....
        /*03e4*/ 	.word	0x000021d0
        /*03e8*/ 	.word	0x00000003
        /*03ec*/ 	.word	0x000000b0
        /*03f0*/ 	.short	0x010a
        /*03f2*/ 	.byte	0xff
	.zero		1


	//   ....[48]....
        /*03f4*/ 	.word	0x00002320
        /*03f8*/ 	.word	0x00000000
        /*03fc*/ 	.word	0x00000000
        /*0400*/ 	.short	0x0101
        /*0402*/ 	.byte	0xff
	.zero		1


	//   ....[49]....
        /*0404*/ 	.word	0x000028c0
        /*0408*/ 	.word	0x000000ff
        /*040c*/ 	.word	0x00000000
        /*0410*/ 	.short	0x010a
        /*0412*/ 	.byte	0x04
	.zero		1


	//   ....[50]....
        /*0414*/ 	.word	0x00002950
        /*0418*/ 	.word	0x000000ff
        /*041c*/ 	.word	0x00000000
        /*0420*/ 	.short	0x010a
        /*0422*/ 	.byte	0x05
	.zero		1


	//   ....[51]....
        /*0424*/ 	.word	0x000029e0
        /*0428*/ 	.word	0x000000ff
        /*042c*/ 	.word	0x00000000
        /*0430*/ 	.short	0x010a
        /*0432*/ 	.byte	0x05
	.zero		1


	//   ....[52]....
        /*0434*/ 	.word	0x00002a70
        /*0438*/ 	.word	0x000000ff
        /*043c*/ 	.word	0x00000000
        /*0440*/ 	.short	0x010a
        /*0442*/ 	.byte	0x05
	.zero		1


	//   ....[53]....
        /*0444*/ 	.word	0x00002b00
        /*0448*/ 	.word	0x000000ff
        /*044c*/ 	.word	0x00000000
        /*0450*/ 	.short	0x010a
        /*0452*/ 	.byte	0x05
	.zero		1


	//   ....[54]....
        /*0454*/ 	.word	0x00002b90
        /*0458*/ 	.word	0x000000ff
        /*045c*/ 	.word	0x00000000
        /*0460*/ 	.short	0x010a
        /*0462*/ 	.byte	0x05
	.zero		1


	//   ....[55]....
        /*0464*/ 	.word	0x00002c20
        /*0468*/ 	.word	0x000000ff
        /*046c*/ 	.word	0x00000000
        /*0470*/ 	.short	0x010a
        /*0472*/ 	.byte	0x05
	.zero		1


	//   ....[56]....
        /*0474*/ 	.word	0x00002cc0
        /*0478*/ 	.word	0x00000000
        /*047c*/ 	.word	0x00000000
        /*0480*/ 	.short	0x010a
        /*0482*/ 	.byte	0xff
	.zero		1


	//   ....[57]....
        /*0484*/ 	.word	0x00002e00
        /*0488*/ 	.word	0x00000002
        /*048c*/ 	.word	0x00000110
        /*0490*/ 	.short	0x010a
        /*0492*/ 	.byte	0xff
	.zero		1


	//   ....[58]....
        /*0494*/ 	.word	0x00002e60
        /*0498*/ 	.word	0x00000004
        /*049c*/ 	.word	0x00000000
        /*04a0*/ 	.short	0x0101
        /*04a2*/ 	.byte	0xff
	.zero		1


	//   ....[59]....
        /*04a4*/ 	.word	0x00002e80
        /*04a8*/ 	.word	0x000000ff
        /*04ac*/ 	.word	0x000000c0
        /*04b0*/ 	.short	0x010a
        /*04b2*/ 	.byte	0x04
	.zero		1


	//   ....[60]....
        /*04b4*/ 	.word	0x00002fa0
        /*04b8*/ 	.word	0x00000002
        /*04bc*/ 	.word	0x000000b0
        /*04c0*/ 	.short	0x010a
        /*04c2*/ 	.byte	0xff
	.zero		1


	//   ....[61]....
        /*04c4*/ 	.word	0x000030b0
        /*04c8*/ 	.word	0x00000002
        /*04cc*/ 	.word	0x00000000
        /*04d0*/ 	.short	0x0101
        /*04d2*/ 	.byte	0xff
	.zero		1


	//   ....[62]....
        /*04d4*/ 	.word	0x00003140
        /*04d8*/ 	.word	0x000000ff
        /*04dc*/ 	.word	0x000000c0
        /*04e0*/ 	.short	0x0106
        /*04e2*/ 	.byte	0x04
	.zero		1


	//   ....[63]....
        /*04e4*/ 	.word	0x00003160
        /*04e8*/ 	.word	0x000000ff
        /*04ec*/ 	.word	0x000000c0
        /*04f0*/ 	.short	0x010a
        /*04f2*/ 	.byte	0x04
	.zero		1


	//   ....[64]....
        /*04f4*/ 	.word	0x000031f0
        /*04f8*/ 	.word	0x000000ff
        /*04fc*/ 	.word	0x000000c0
        /*0500*/ 	.short	0x0106
        /*0502*/ 	.byte	0x07
	.zero		1


	//   ....[65]....
        /*0504*/ 	.word	0x00003230
        /*0508*/ 	.word	0x00000000
        /*050c*/ 	.word	0x000000c0
        /*0510*/ 	.short	0x010a
        /*0512*/ 	.byte	0xff
	.zero		1


	//   ....[66]....
        /*0514*/ 	.word	0x00003790
        /*0518*/ 	.word	0x00000000
        /*051c*/ 	.word	0x000000b0
        /*0520*/ 	.short	0x010a
        /*0522*/ 	.byte	0xff
	.zero		1


	//   ....[67]....
        /*0524*/ 	.word	0x00003890
        /*0528*/ 	.word	0x00000003
        /*052c*/ 	.word	0x00000000
        /*0530*/ 	.short	0x0101
        /*0532*/ 	.byte	0xff
	.zero		1


	//   ....[68]....
        /*0534*/ 	.word	0x000038a0
        /*0538*/ 	.word	0x000000ff
        /*053c*/ 	.word	0x00000000
        /*0540*/ 	.short	0x010a
        /*0542*/ 	.byte	0x04
	.zero		1


	//   ....[69]....
        /*0544*/ 	.word	0x00003920
        /*0548*/ 	.word	0x000000ff
        /*054c*/ 	.word	0x000000f0
        /*0550*/ 	.short	0x010a
        /*0552*/ 	.byte	0x1f
	.zero		1


	//   ....[70]....
        /*0554*/ 	.word	0x00003a00
        /*0558*/ 	.word	0x000000ff
        /*055c*/ 	.word	0x00000000
        /*0560*/ 	.short	0x010a
        /*0562*/ 	.byte	0x05
	.zero		1


	//   ....[71]....
        /*0564*/ 	.word	0x00003b40
        /*0568*/ 	.word	0x000000ff
        /*056c*/ 	.word	0x00000000
        /*0570*/ 	.short	0x010a
        /*0572*/ 	.byte	0x04
	.zero		1


	//   ....[72]....
        /*0574*/ 	.word	0x00003dd0
        /*0578*/ 	.word	0x000000ff
        /*057c*/ 	.word	0x00000000
        /*0580*/ 	.short	0x010a
        /*0582*/ 	.byte	0x04
	.zero		1


	//   ....[73]....
        /*0584*/ 	.word	0x00003e60
        /*0588*/ 	.word	0x000000ff
        /*058c*/ 	.word	0x00000000
        /*0590*/ 	.short	0x010a
        /*0592*/ 	.byte	0x05
	.zero		1


	//   ....[74]....
        /*0594*/ 	.word	0x00003ef0
        /*0598*/ 	.word	0x000000ff
        /*059c*/ 	.word	0x00000000
        /*05a0*/ 	.short	0x010a
        /*05a2*/ 	.byte	0x05
	.zero		1


	//   ....[75]....
        /*05a4*/ 	.word	0x00003f80
        /*05a8*/ 	.word	0x000000ff
        /*05ac*/ 	.word	0x00000000
        /*05b0*/ 	.short	0x010a
        /*05b2*/ 	.byte	0x04
	.zero		1


	//   ....[76]....
        /*05b4*/ 	.word	0x00004450
        /*05b8*/ 	.word	0x0000000c
        /*05bc*/ 	.word	0x000000b0
        /*05c0*/ 	.short	0x010a
        /*05c2*/ 	.byte	0xff
	.zero		1


	//   ....[77]....
        /*05c4*/ 	.word	0x000045c0
        /*05c8*/ 	.word	0x00000000
        /*05cc*/ 	.word	0x00000000
        /*05d0*/ 	.short	0x0101
        /*05d2*/ 	.byte	0xff
	.zero		1


	//   ....[78]....
        /*05d4*/ 	.word	0x00004a50
        /*05d8*/ 	.word	0x000000ff
        /*05dc*/ 	.word	0x000000a8
        /*05e0*/ 	.short	0x010a
        /*05e2*/ 	.byte	0x15
	.zero		1


	//   ....[79]....
        /*05e4*/ 	.word	0x00004bd0
        /*05e8*/ 	.word	0x000000ff
        /*05ec*/ 	.word	0x00000090
        /*05f0*/ 	.short	0x010a
        /*05f2*/ 	.byte	0x15
	.zero		1


	//   ....[80]....
        /*05f4*/ 	.word	0x00004d40
        /*05f8*/ 	.word	0x000000ff
        /*05fc*/ 	.word	0x00000080
        /*0600*/ 	.short	0x010b
        /*0602*/ 	.byte	0x15
	.zero		1


	//   ....[81]....
        /*0604*/ 	.word	0x00004d50
        /*0608*/ 	.word	0x000000ff
        /*060c*/ 	.word	0x00000000
        /*0610*/ 	.short	0x0101
        /*0612*/ 	.byte	0x22
	.zero		1


	//   ....[82]....
        /*0614*/ 	.word	0x00004d60
        /*0618*/ 	.word	0x000000ff
        /*061c*/ 	.word	0x00000098
        /*0620*/ 	.short	0x010a
        /*0622*/ 	.byte	0x15
	.zero		1


	//   ....[83]....
        /*0624*/ 	.word	0x00004f40
        /*0628*/ 	.word	0x000000ff
        /*062c*/ 	.word	0x00000088
        /*0630*/ 	.short	0x010b
        /*0632*/ 	.byte	0x15
	.zero		1


	//   ....[84]....
        /*0634*/ 	.word	0x00004f50
        /*0638*/ 	.word	0x000000ff
        /*063c*/ 	.word	0x00000000
        /*0640*/ 	.short	0x0101
        /*0642*/ 	.byte	0x21
	.zero		1


	//   ....[85]....
        /*0644*/ 	.word	0x00004f80
        /*0648*/ 	.word	0x000000ff
        /*064c*/ 	.word	0x00000090
        /*0650*/ 	.short	0x010a
        /*0652*/ 	.byte	0x15
	.zero		1


	//   ....[86]....
        /*0654*/ 	.word	0x00004fc0
        /*0658*/ 	.word	0x00000000
        /*065c*/ 	.word	0x00000098
        /*0660*/ 	.short	0x010a
        /*0662*/ 	.byte	0xff
	.zero		1


	//   ....[87]....
        /*0664*/ 	.word	0x000052f0
        /*0668*/ 	.word	0x00000003
        /*066c*/ 	.word	0x000000b0
        /*0670*/ 	.short	0x010a
        /*0672*/ 	.byte	0xff
	.zero		1


	//   ....[88]....
        /*0674*/ 	.word	0x00005470
        /*0678*/ 	.word	0x00000000
        /*067c*/ 	.word	0x00000000
        /*0680*/ 	.short	0x0101
        /*0682*/ 	.byte	0xff
	.zero		1


	//   ....[89]....
        /*0684*/ 	.word	0x00005fb0
        /*0688*/ 	.word	0x00000002
        /*068c*/ 	.word	0x00000080
        /*0690*/ 	.short	0x010a
        /*0692*/ 	.byte	0xff
	.zero		1


	//   ....[90]....
        /*0694*/ 	.word	0x00006020
        /*0698*/ 	.word	0x00000064
        /*069c*/ 	.word	0x000000d0
        /*06a0*/ 	.short	0x010a
        /*06a2*/ 	.byte	0xff
	.zero		1


	//   ....[91]....
        /*06a4*/ 	.word	0x00006110
        /*06a8*/ 	.word	0x00000002
        /*06ac*/ 	.word	0x00000080
        /*06b0*/ 	.short	0x010a
        /*06b2*/ 	.byte	0xff
	.zero		1


	//   ....[92]....
        /*06b4*/ 	.word	0x00006220
        /*06b8*/ 	.word	0x00000000
        /*06bc*/ 	.word	0x00000000
        /*06c0*/ 	.short	0x0101
        /*06c2*/ 	.byte	0xff
	.zero		1


	//   ....[93]....
        /*06c4*/ 	.word	0x000062a0
        /*06c8*/ 	.word	0x00000064
        /*06cc*/ 	.word	0x000000d0
        /*06d0*/ 	.short	0x010a
        /*06d2*/ 	.byte	0xff
	.zero		1


	//   ....[94]....
        /*06d4*/ 	.word	0x00006df0
        /*06d8*/ 	.word	0x0000006d
        /*06dc*/ 	.word	0x00000080
        /*06e0*/ 	.short	0x010a
        /*06e2*/ 	.byte	0xff
	.zero		1


	//   ....[95]....
        /*06e4*/ 	.word	0x00006ec0
        /*06e8*/ 	.word	0x0000006d
        /*06ec*/ 	.word	0x00000080
        /*06f0*/ 	.short	0x010a
        /*06f2*/ 	.byte	0xff
	.zero		1


	//   ....[96]....
        /*06f4*/ 	.word	0x00006fd0
        /*06f8*/ 	.word	0x00000000
        /*06fc*/ 	.word	0x00000000
        /*0700*/ 	.short	0x0101
        /*0702*/ 	.byte	0xff
	.zero		1


	//   ....[97]....
        /*0704*/ 	.word	0x00007460
        /*0708*/ 	.word	0x000000ff
        /*070c*/ 	.word	0x00000000
        /*0710*/ 	.short	0x0101
        /*0712*/ 	.byte	0x04
	.zero		1


	//   ....[98]....
        /*0714*/ 	.word	0x00007c70
        /*0718*/ 	.word	0x00000000
        /*071c*/ 	.word	0x00000120
        /*0720*/ 	.short	0x010a
        /*0722*/ 	.byte	0xff
	.zero		1


	//   ....[99]....
        /*0724*/ 	.word	0x00007cd0
        /*0728*/ 	.word	0x00000000
        /*072c*/ 	.word	0x00000040
        /*0730*/ 	.short	0x010a
        /*0732*/ 	.byte	0xff
	.zero		1


	//   ....[100]....
        /*0734*/ 	.word	0x00007d30
        /*0738*/ 	.word	0x00000000
        /*073c*/ 	.word	0x00000040
        /*0740*/ 	.short	0x010a
        /*0742*/ 	.byte	0xff
	.zero		1


	//   ....[101]....
        /*0744*/ 	.word	0x00007d80
        /*0748*/ 	.word	0x00000003
        /*074c*/ 	.word	0x000000b0
        /*0750*/ 	.short	0x010a
        /*0752*/ 	.byte	0xff
	.zero		1


	//   ....[102]....
        /*0754*/ 	.word	0x00007de0
        /*0758*/ 	.word	0x00000000
        /*075c*/ 	.word	0x00000000
        /*0760*/ 	.short	0x010a
        /*0762*/ 	.byte	0xff
	.zero		1


	//   ....[103]....
        /*0764*/ 	.word	0x00007e40
        /*0768*/ 	.word	0x00000000
        /*076c*/ 	.word	0x00000000
        /*0770*/ 	.short	0x010a
        /*0772*/ 	.byte	0xff
	.zero		1


	//   ....[104]....
        /*0774*/ 	.word	0x00007ea0
        /*0778*/ 	.word	0x00000000
        /*077c*/ 	.word	0x00000000
        /*0780*/ 	.short	0x010a
        /*0782*/ 	.byte	0xff
	.zero		1


	//   ....[105]....
        /*0784*/ 	.word	0x00007f00
        /*0788*/ 	.word	0x00000000
        /*078c*/ 	.word	0x00000000
        /*0790*/ 	.short	0x010a
        /*0792*/ 	.byte	0xff
	.zero		1


	//   ....[106]....
        /*0794*/ 	.word	0x00007f60
        /*0798*/ 	.word	0x00000000
        /*079c*/ 	.word	0x00000000
        /*07a0*/ 	.short	0x010a
        /*07a2*/ 	.byte	0xff
	.zero		1


	//   ....[107]....
        /*07a4*/ 	.word	0x00007fc0
        /*07a8*/ 	.word	0x00000000
        /*07ac*/ 	.word	0x00000000
        /*07b0*/ 	.short	0x010a
        /*07b2*/ 	.byte	0xff
	.zero		1


	//   ....[108]....
        /*07b4*/ 	.word	0x00008020
        /*07b8*/ 	.word	0x00000000
        /*07bc*/ 	.word	0x00000000
        /*07c0*/ 	.short	0x010a
        /*07c2*/ 	.byte	0xff
	.zero		1


	//   ....[109]....
        /*07c4*/ 	.word	0x00008070
        /*07c8*/ 	.word	0x00000002
        /*07cc*/ 	.word	0x00000110
        /*07d0*/ 	.short	0x010a
        /*07d2*/ 	.byte	0xff
	.zero		1


	//   ....[110]....
        /*07d4*/ 	.word	0x000080d0
        /*07d8*/ 	.word	0x00000002
        /*07dc*/ 	.word	0x000000c0
        /*07e0*/ 	.short	0x010a
        /*07e2*/ 	.byte	0xff
	.zero		1


	//   ....[111]....
        /*07e4*/ 	.word	0x00008120
        /*07e8*/ 	.word	0x00000002
        /*07ec*/ 	.word	0x000000b0
        /*07f0*/ 	.short	0x010a
        /*07f2*/ 	.byte	0xff
	.zero		1


	//   ....[112]....
        /*07f4*/ 	.word	0x00008180
        /*07f8*/ 	.word	0x00000000
        /*07fc*/ 	.word	0x000000c0
        /*0800*/ 	.short	0x010a
        /*0802*/ 	.byte	0xff
	.zero		1


	//   ....[113]....
        /*0804*/ 	.word	0x000081d0
        /*0808*/ 	.word	0x00000000
        /*080c*/ 	.word	0x000000b0
        /*0810*/ 	.short	0x010a
        /*0812*/ 	.byte	0xff
	.zero		1


	//   ....[114]....
        /*0814*/ 	.word	0x00008230
        /*0818*/ 	.word	0x00000003
        /*081c*/ 	.word	0x000000f0
        /*0820*/ 	.short	0x010a
        /*0822*/ 	.byte	0xff
	.zero		1


	//   ....[115]....
        /*0824*/ 	.word	0x00008290
        /*0828*/ 	.word	0x00000000
        /*082c*/ 	.word	0x00000000
        /*0830*/ 	.short	0x010a
        /*0832*/ 	.byte	0xff
	.zero		1


	//   ....[116]....
        /*0834*/ 	.word	0x000082f0
        /*0838*/ 	.word	0x00000000
        /*083c*/ 	.word	0x00000000
        /*0840*/ 	.short	0x010a
        /*0842*/ 	.byte	0xff
	.zero		1


	//   ....[117]....
        /*0844*/ 	.word	0x00008350
        /*0848*/ 	.word	0x00000000
        /*084c*/ 	.word	0x00000000
        /*0850*/ 	.short	0x010a
        /*0852*/ 	.byte	0xff
	.zero		1


	//   ....[118]....
        /*0854*/ 	.word	0x000083b0
        /*0858*/ 	.word	0x00000000
        /*085c*/ 	.word	0x00000000
        /*0860*/ 	.short	0x010a
        /*0862*/ 	.byte	0xff
	.zero		1


	//   ....[119]....
        /*0864*/ 	.word	0x00008410
        /*0868*/ 	.word	0x00000000
        /*086c*/ 	.word	0x00000000
        /*0870*/ 	.short	0x010a
        /*0872*/ 	.byte	0xff
	.zero		1


	//   ....[120]....
        /*0874*/ 	.word	0x00008460
        /*0878*/ 	.word	0x0000000c
        /*087c*/ 	.word	0x000000b0
        /*0880*/ 	.short	0x010a
        /*0882*/ 	.byte	0xff
	.zero		1


	//   ....[121]....
        /*0884*/ 	.word	0x000084c0
        /*0888*/ 	.word	0x00000000
        /*088c*/ 	.word	0x000000a8
        /*0890*/ 	.short	0x010a
        /*0892*/ 	.byte	0xff
	.zero		1


	//   ....[122]....
        /*0894*/ 	.word	0x00008520
        /*0898*/ 	.word	0x00000000
        /*089c*/ 	.word	0x00000090
        /*08a0*/ 	.short	0x010a
        /*08a2*/ 	.byte	0xff
	.zero		1


	//   ....[123]....
        /*08a4*/ 	.word	0x00008580
        /*08a8*/ 	.word	0x00000000
        /*08ac*/ 	.word	0x00000098
        /*08b0*/ 	.short	0x010a
        /*08b2*/ 	.byte	0xff
	.zero		1


	//   ....[124]....
        /*08b4*/ 	.word	0x000085e0
        /*08b8*/ 	.word	0x00000000
        /*08bc*/ 	.word	0x00000090
        /*08c0*/ 	.short	0x010a
        /*08c2*/ 	.byte	0xff
	.zero		1


	//   ....[125]....
        /*08c4*/ 	.word	0x00008630
        /*08c8*/ 	.word	0x00000003
        /*08cc*/ 	.word	0x000000b0
        /*08d0*/ 	.short	0x010a
        /*08d2*/ 	.byte	0xff
	.zero		1


	//   ....[126]....
        /*08d4*/ 	.word	0x00008680
        /*08d8*/ 	.word	0x00000002
        /*08dc*/ 	.word	0x00000080
        /*08e0*/ 	.short	0x010a
        /*08e2*/ 	.byte	0xff
	.zero		1


	//   ....[127]....
        /*08e4*/ 	.word	0x000086d0
        /*08e8*/ 	.word	0x00000064
        /*08ec*/ 	.word	0x000000d0
        /*08f0*/ 	.short	0x010a
        /*08f2*/ 	.byte	0xff
	.zero		1


	//   ....[128]....
        /*08f4*/ 	.word	0x00008720
        /*08f8*/ 	.word	0x0000006d
        /*08fc*/ 	.word	0x00000080
        /*0900*/ 	.short	0x010a
        /*0902*/ 	.byte	0xff
	.zero		1


	//----- nvinfo : EIATTR_NUM_MBARRIERS
	.align		4
.L_47:
        /*0904*/ 	.byte	0x03, 0x38
        /*0906*/ 	.short	0x0026


	//----- nvinfo : EIATTR_EXIT_INSTR_OFFSETS
	.align		4
        /*0908*/ 	.byte	0x04, 0x1c
        /*090a*/ 	.short	(.L_49 - .L_48)


	//   ....[0]....
.L_48:
        /*090c*/ 	.word	0x00002cf0


	//   ....[1]....
        /*0910*/ 	.word	0x00003200


	//   ....[2]....
        /*0914*/ 	.word	0x00003260


	//   ....[3]....
        /*0918*/ 	.word	0x000041e0


	//   ....[4]....
        /*091c*/ 	.word	0x00004ff0


	//   ....[5]....
        /*0920*/ 	.word	0x00005030


	//   ....[6]....
        /*0924*/ 	.word	0x00007c60


	//----- nvinfo : EIATTR_MAX_THREADS
	.align		4
.L_49:
        /*0928*/ 	.byte	0x04, 0x05
        /*092a*/ 	.short	(.L_51 - .L_50)
.L_50:
        /*092c*/ 	.word	0x00000100
        /*0930*/ 	.word	0x00000001
        /*0934*/ 	.word	0x00000001


	//----- nvinfo : EIATTR_CRS_STACK_SIZE
	.align		4
.L_51:
        /*0938*/ 	.byte	0x04, 0x1e
        /*093a*/ 	.short	(.L_53 - .L_52)
.L_52:
        /*093c*/ 	.word	0x00000000


	//----- nvinfo : EIATTR_CBANK_PARAM_SIZE
	.align		4
.L_53:
        /*0940*/ 	.byte	0x03, 0x19
        /*0942*/ 	.short	0x0800


	//----- nvinfo : EIATTR_PARAM_CBANK
	.align		4
        /*0944*/ 	.byte	0x04, 0x0a
        /*0946*/ 	.short	(.L_55 - .L_54)
	.align		4
.L_54:
        /*0948*/ 	.word	index@(.nv.constant0._ZN7cutlass13device_kernelINS_4gemm6kernel13GemmUniversalIN4cute5tupleIJiiiiEEENS1_10collective13CollectiveMmaINS1_35MainloopSm100TmaUmmaWarpSpecializedILi8ELi2ELi4ENS5_IJNS4_1CILi1EEENSA_ILi8EEESB_EEEEENS5_IJNSA_ILi64EEENSA_ILi128EEESG_EEENS_12float_e4m3_tENS5_IJlSB_lEEESI_SJ_NS4_8TiledMMAINS4_8MMA_AtomIJNS4_10MMA_TraitsINS4_19SM100_MMA_F8F6F4_SSEJSI_SI_fSF_SG_NS4_17integral_constantINS4_4UMMA5MajorELSQ_0EEESR_NSO_INSP_7ScaleInELSS_0EEEST_EEEEEENS4_6LayoutINS5_IJSB_SB_SB_EEENS5_IJNSA_ILi0EEESY_SY_EEEEENS5_IJNS4_10UnderscoreES11_S11_EEEEENS4_23SM90_TMA_LOAD_MULTICASTENS4_14ComposedLayoutINS4_7SwizzleILi3ELi4ELi3EEENS4_18smem_ptr_flag_bitsILi8EEENSW_INS5_IJSC_SG_EEENS5_IJSG_SB_EEEEEEEvNS4_8identityENS4_13SM90_TMA_LOADES1D_vS1E_EENS_8epilogue10collective18CollectiveEpilogueINS1H_23Sm100TmaWarpSpecializedILi2ELi2ELi32ELb0ELb0EEEJSH_NS5_IJNSW_ISF_SB_EES1M_EEESI_SJ_SI_SJ_NS1H_6fusion15FusionCallbacksIS1L_NS1O_17LinearCombinationISI_fSI_fLNS_15FloatRoundStyleE2EEESH_S1N_JEEENS4_5SM1004TMEM4LOAD26SM100_TMEM_LOAD_16dp32b32xES1F_NS15_INS16_ILi2ELi4ELi3EEES19_NSW_INS5_IJSC_SF_EEENS5_IJSF_SB_EEEEEEENS4_39AutoVectorizingCopyWithAssumedAlignmentILi128EEENS4_14SM90_TMA_STOREES22_S24_S24_EEEvvEEEEvNT_6ParamsE)
        /*094c*/ 	.short	0x0380
        /*094e*/ 	.short	0x0800


	//----- nvinfo : EIATTR_SW_WAR
	.align		4
.L_55:
        /*0950*/ 	.byte	0x04, 0x36
        /*0952*/ 	.short	(.L_57 - .L_56)
.L_56:
        /*0954*/ 	.word	0x00000008
.L_57:


//--------------------- .nv.callgraph             --------------------------
	.section	.nv.callgraph,"",@"SHT_CUDA_CALLGRAPH"
	.align	4
	.sectionentsize	8
	.align		4
        /*0000*/ 	.word	0x00000000
	.align		4
        /*0004*/ 	.word	0xffffffff
	.align		4
        /*0008*/ 	.word	index@(_ZN7cutlass13device_kernelINS_4gemm6kernel13GemmUniversalIN4cute5tupleIJiiiiEEENS1_10collective13CollectiveMmaINS1_35MainloopSm100TmaUmmaWarpSpecializedILi8ELi2ELi4ENS5_IJNS4_1CILi1EEENSA_ILi8EEESB_EEEEENS5_IJNSA_ILi64EEENSA_ILi128EEESG_EEENS_12float_e4m3_tENS5_IJlSB_lEEESI_SJ_NS4_8TiledMMAINS4_8MMA_AtomIJNS4_10MMA_TraitsINS4_19SM100_MMA_F8F6F4_SSEJSI_SI_fSF_SG_NS4_17integral_constantINS4_4UMMA5MajorELSQ_0EEESR_NSO_INSP_7ScaleInELSS_0EEEST_EEEEEENS4_6LayoutINS5_IJSB_SB_SB_EEENS5_IJNSA_ILi0EEESY_SY_EEEEENS5_IJNS4_10UnderscoreES11_S11_EEEEENS4_23SM90_TMA_LOAD_MULTICASTENS4_14ComposedLayoutINS4_7SwizzleILi3ELi4ELi3EEENS4_18smem_ptr_flag_bitsILi8EEENSW_INS5_IJSC_SG_EEENS5_IJSG_SB_EEEEEEEvNS4_8identityENS4_13SM90_TMA_LOADES1D_vS1E_EENS_8epilogue10collective18CollectiveEpilogueINS1H_23Sm100TmaWarpSpecializedILi2ELi2ELi32ELb0ELb0EEEJSH_NS5_IJNSW_ISF_SB_EES1M_EEESI_SJ_SI_SJ_NS1H_6fusion15FusionCallbacksIS1L_NS1O_17LinearCombinationISI_fSI_fLNS_15FloatRoundStyleE2EEESH_S1N_JEEENS4_5SM1004TMEM4LOAD26SM100_TMEM_LOAD_16dp32b32xES1F_NS15_INS16_ILi2ELi4ELi3EEES19_NSW_INS5_IJSC_SF_EEENS5_IJSF_SB_EEEEEEENS4_39AutoVectorizingCopyWithAssumedAlignmentILi128EEENS4_14SM90_TMA_STOREES22_S24_S24_EEEvvEEEEvNT_6ParamsE)
	.align		4
        /*000c*/ 	.word	index@(__assertfail)
	.align		4
        /*0010*/ 	.word	0x00000000
	.align		4
        /*0014*/ 	.word	0xfffffffe
	.align		4
        /*0018*/ 	.word	0x00000000
	.align		4
        /*001c*/ 	.word	0xfffffffd
	.align		4
        /*0020*/ 	.word	0x00000000
	.align		4
        /*0024*/ 	.word	0xfffffffc


//--------------------- .nv.constant4             --------------------------
	.section	.nv.constant4,"a",@progbits
	.align	8
	.align		8
.nv.constant4:
        /*0000*/ 	.dword	__assertfail
	.align		8
        /*0008*/ 	.dword	__unnamed_1
	.align		8
        /*0010*/ 	.dword	__unnamed_2
	.align		8
        /*0018*/ 	.dword	_ZN40_INTERNAL_35c78c7d_4_k_cu_ef4c3376_303054cuda3std3__45__cpo5beginE
	.align		8
        /*0020*/ 	.dword	_ZN40_INTERNAL_35c78c7d_4_k_cu_ef4c3376_303054cuda3std3__45__cpo3endE
	.align		8
        /*0028*/ 	.dword	_ZN40_INTERNAL_35c78c7d_4_k_cu_ef4c3376_303054cuda3std3__45__cpo6cbeginE
	.align		8
        /*0030*/ 	.dword	_ZN40_INTERNAL_35c78c7d_4_k_cu_ef4c3376_303054cuda3std3__45__cpo4cendE
	.align		8
        /*0038*/ 	.dword	_ZN40_INTERNAL_35c78c7d_4_k_cu_ef4c3376_303054cuda3std3__442_GLOBAL__N__35c78c7d_4_k_cu_ef4c3376_303056ignoreE
	.align		8
        /*0040*/ 	.dword	_ZN40_INTERNAL_35c78c7d_4_k_cu_ef4c3376_303054cuda3std3__419piecewise_constructE
	.align		8
        /*0048*/ 	.dword	_ZN40_INTERNAL_35c78c7d_4_k_cu_ef4c3376_303054cuda3std3__48in_placeE
	.align		8
        /*0050*/ 	.dword	_ZN40_INTERNAL_35c78c7d_4_k_cu_ef4c3376_303054cuda3std6ranges3__45__cpo4swapE
	.align		8
        /*0058*/ 	.dword	_ZN40_INTERNAL_35c78c7d_4_k_cu_ef4c3376_303054cuda3std6ranges3__45__cpo9iter_moveE
	.align		8
        /*0060*/ 	.dword	_ZN40_INTERNAL_35c78c7d_4_k_cu_ef4c3376_303054cute7productE
	.align		8
        /*0068*/ 	.dword	_ZN40_INTERNAL_35c78c7d_4_k_cu_ef4c3376_303054cute1_E
	.align		8
        /*0070*/ 	.dword	$str$25
	.align		8
        /*0078*/ 	.dword	$str$26
	.align		8
        /*0080*/ 	.dword	$str$27
	.align		8
        /*0088*/ 	.dword	$str$28


//--------------------- .text._ZN7cutlass13device_kernelINS_4gemm6kernel13GemmUniversalIN4cute5tupleIJiiiiEEENS1_10collective13CollectiveMmaINS1_35MainloopSm100TmaUmmaWarpSpecializedILi8ELi2ELi4ENS5_IJNS4_1CILi1EEENSA_ILi8EEESB_EEEEENS5_IJNSA_ILi64EEENSA_ILi128EEESG_EEENS_12float_e4m3_tENS5_IJlSB_lEEESI_SJ_NS4_8TiledMMAINS4_8MMA_AtomIJNS4_10MMA_TraitsINS4_19SM100_MMA_F8F6F4_SSEJSI_SI_fSF_SG_NS4_17integral_constantINS4_4UMMA5MajorELSQ_0EEESR_NSO_INSP_7ScaleInELSS_0EEEST_EEEEEENS4_6LayoutINS5_IJSB_SB_SB_EEENS5_IJNSA_ILi0EEESY_SY_EEEEENS5_IJNS4_10UnderscoreES11_S11_EEEEENS4_23SM90_TMA_LOAD_MULTICASTENS4_14ComposedLayoutINS4_7SwizzleILi3ELi4ELi3EEENS4_18smem_ptr_flag_bitsILi8EEENSW_INS5_IJSC_SG_EEENS5_IJSG_SB_EEEEEEEvNS4_8identityENS4_13SM90_TMA_LOADES1D_vS1E_EENS_8epilogue10collective18CollectiveEpilogueINS1H_23Sm100TmaWarpSpecializedILi2ELi2ELi32ELb0ELb0EEEJSH_NS5_IJNSW_ISF_SB_EES1M_EEESI_SJ_SI_SJ_NS1H_6fusion15FusionCallbacksIS1L_NS1O_17LinearCombinationISI_fSI_fLNS_15FloatRoundStyleE2EEESH_S1N_JEEENS4_5SM1004TMEM4LOAD26SM100_TMEM_LOAD_16dp32b32xES1F_NS15_INS16_ILi2ELi4ELi3EEES19_NSW_INS5_IJSC_SF_EEENS5_IJSF_SB_EEEEEEENS4_39AutoVectorizingCopyWithAssumedAlignmentILi128EEENS4_14SM90_TMA_STOREES22_S24_S24_EEEvvEEEEvNT_6ParamsE --------------------------
	.section	.text._ZN7cutlass13device_kernelINS_4gemm6kernel13GemmUniversalIN4cute5tupleIJiiiiEEENS1_10collective13CollectiveMmaINS1_35MainloopSm100TmaUmmaWarpSpecializedILi8ELi2ELi4ENS5_IJNS4_1CILi1EEENSA_ILi8EEESB_EEEEENS5_IJNSA_ILi64EEENSA_ILi128EEESG_EEENS_12float_e4m3_tENS5_IJlSB_lEEESI_SJ_NS4_8TiledMMAINS4_8MMA_AtomIJNS4_10MMA_TraitsINS4_19SM100_MMA_F8F6F4_SSEJSI_SI_fSF_SG_NS4_17integral_constantINS4_4UMMA5MajorELSQ_0EEESR_NSO_INSP_7ScaleInELSS_0EEEST_EEEEEENS4_6LayoutINS5_IJSB_SB_SB_EEENS5_IJNSA_ILi0EEESY_SY_EEEEENS5_IJNS4_10UnderscoreES11_S11_EEEEENS4_23SM90_TMA_LOAD_MULTICASTENS4_14ComposedLayoutINS4_7SwizzleILi3ELi4ELi3EEENS4_18smem_ptr_flag_bitsILi8EEENSW_INS5_IJSC_SG_EEENS5_IJSG_SB_EEEEEEEvNS4_8identityENS4_13SM90_TMA_LOADES1D_vS1E_EENS_8epilogue10collective18CollectiveEpilogueINS1H_23Sm100TmaWarpSpecializedILi2ELi2ELi32ELb0ELb0EEEJSH_NS5_IJNSW_ISF_SB_EES1M_EEESI_SJ_SI_SJ_NS1H_6fusion15FusionCallbacksIS1L_NS1O_17LinearCombinationISI_fSI_fLNS_15FloatRoundStyleE2EEESH_S1N_JEEENS4_5SM1004TMEM4LOAD26SM100_TMEM_LOAD_16dp32b32xES1F_NS15_INS16_ILi2ELi4ELi3EEES19_NSW_INS5_IJSC_SF_EEENS5_IJSF_SB_EEEEEEENS4_39AutoVectorizingCopyWithAssumedAlignmentILi128EEENS4_14SM90_TMA_STOREES22_S24_S24_EEEvvEEEEvNT_6ParamsE,"ax",@progbits
	.align	128
.text._ZN7cutlass13device_kernelINS_4gemm6kernel13GemmUniversalIN4cute5tupleIJiiiiEEENS1_10collective13CollectiveMmaINS1_35MainloopSm100TmaUmmaWarpSpecializedILi8ELi2ELi4ENS5_IJNS4_1CILi1EEENSA_ILi8EEESB_EEEEENS5_IJNSA_ILi64EEENSA_ILi128EEESG_EEENS_12float_e4m3_tENS5_IJlSB_lEEESI_SJ_NS4_8TiledMMAINS4_8MMA_AtomIJNS4_10MMA_TraitsINS4_19SM100_MMA_F8F6F4_SSEJSI_SI_fSF_SG_NS4_17integral_constantINS4_4UMMA5MajorELSQ_0EEESR_NSO_INSP_7ScaleInELSS_0EEEST_EEEEEENS4_6LayoutINS5_IJSB_SB_SB_EEENS5_IJNSA_ILi0EEESY_SY_EEEEENS5_IJNS4_10UnderscoreES11_S11_EEEEENS4_23SM90_TMA_LOAD_MULTICASTENS4_14ComposedLayoutINS4_7SwizzleILi3ELi4ELi3EEENS4_18smem_ptr_flag_bitsILi8EEENSW_INS5_IJSC_SG_EEENS5_IJSG_SB_EEEEEEEvNS4_8identityENS4_13SM90_TMA_LOADES1D_vS1E_EENS_8epilogue10collective18CollectiveEpilogueINS1H_23Sm100TmaWarpSpecializedILi2ELi2ELi32ELb0ELb0EEEJSH_NS5_IJNSW_ISF_SB_EES1M_EEESI_SJ_SI_SJ_NS1H_6fusion15FusionCallbacksIS1L_NS1O_17LinearCombinationISI_fSI_fLNS_15FloatRoundStyleE2EEESH_S1N_JEEENS4_5SM1004TMEM4LOAD26SM100_TMEM_LOAD_16dp32b32xES1F_NS15_INS16_ILi2ELi4ELi3EEES19_NSW_INS5_IJSC_SF_EEENS5_IJSF_SB_EEEEEEENS4_39AutoVectorizingCopyWithAssumedAlignmentILi128EEENS4_14SM90_TMA_STOREES22_S24_S24_EEEvvEEEEvNT_6ParamsE:
        .type           _ZN7cutlass13device_kernelINS_4gemm6kernel13GemmUniversalIN4cute5tupleIJiiiiEEENS1_10collective13CollectiveMmaINS1_35MainloopSm100TmaUmmaWarpSpecializedILi8ELi2ELi4ENS5_IJNS4_1CILi1EEENSA_ILi8EEESB_EEEEENS5_IJNSA_ILi64EEENSA_ILi128EEESG_EEENS_12float_e4m3_tENS5_IJlSB_lEEESI_SJ_NS4_8TiledMMAINS4_8MMA_AtomIJNS4_10MMA_TraitsINS4_19SM100_MMA_F8F6F4_SSEJSI_SI_fSF_SG_NS4_17integral_constantINS4_4UMMA5MajorELSQ_0EEESR_NSO_INSP_7ScaleInELSS_0EEEST_EEEEEENS4_6LayoutINS5_IJSB_SB_SB_EEENS5_IJNSA_ILi0EEESY_SY_EEEEENS5_IJNS4_10UnderscoreES11_S11_EEEEENS4_23SM90_TMA_LOAD_MULTICASTENS4_14ComposedLayoutINS4_7SwizzleILi3ELi4ELi3EEENS4_18smem_ptr_flag_bitsILi8EEENSW_INS5_IJSC_SG_EEENS5_IJSG_SB_EEEEEEEvNS4_8identityENS4_13SM90_TMA_LOADES1D_vS1E_EENS_8epilogue10collective18CollectiveEpilogueINS1H_23Sm100TmaWarpSpecializedILi2ELi2ELi32ELb0ELb0EEEJSH_NS5_IJNSW_ISF_SB_EES1M_EEESI_SJ_SI_SJ_NS1H_6fusion15FusionCallbacksIS1L_NS1O_17LinearCombinationISI_fSI_fLNS_15FloatRoundStyleE2EEESH_S1N_JEEENS4_5SM1004TMEM4LOAD26SM100_TMEM_LOAD_16dp32b32xES1F_NS15_INS16_ILi2ELi4ELi3EEES19_NSW_INS5_IJSC_SF_EEENS5_IJSF_SB_EEEEEEENS4_39AutoVectorizingCopyWithAssumedAlignmentILi128EEENS4_14SM90_TMA_STOREES22_S24_S24_EEEvvEEEEvNT_6ParamsE,@function
        .size           _ZN7cutlass13device_kernelINS_4gemm6kernel13GemmUniversalIN4cute5tupleIJiiiiEEENS1_10collective13CollectiveMmaINS1_35MainloopSm100TmaUmmaWarpSpecializedILi8ELi2ELi4ENS5_IJNS4_1CILi1EEENSA_ILi8EEESB_EEEEENS5_IJNSA_ILi64EEENSA_ILi128EEESG_EEENS_12float_e4m3_tENS5_IJlSB_lEEESI_SJ_NS4_8TiledMMAINS4_8MMA_AtomIJNS4_10MMA_TraitsINS4_19SM100_MMA_F8F6F4_SSEJSI_SI_fSF_SG_NS4_17integral_constantINS4_4UMMA5MajorELSQ_0EEESR_NSO_INSP_7ScaleInELSS_0EEEST_EEEEEENS4_6LayoutINS5_IJSB_SB_SB_EEENS5_IJNSA_ILi0EEESY_SY_EEEEENS5_IJNS4_10UnderscoreES11_S11_EEEEENS4_23SM90_TMA_LOAD_MULTICASTENS4_14ComposedLayoutINS4_7SwizzleILi3ELi4ELi3EEENS4_18smem_ptr_flag_bitsILi8EEENSW_INS5_IJSC_SG_EEENS5_IJSG_SB_EEEEEEEvNS4_8identityENS4_13SM90_TMA_LOADES1D_vS1E_EENS_8epilogue10collective18CollectiveEpilogueINS1H_23Sm100TmaWarpSpecializedILi2ELi2ELi32ELb0ELb0EEEJSH_NS5_IJNSW_ISF_SB_EES1M_EEESI_SJ_SI_SJ_NS1H_6fusion15FusionCallbacksIS1L_NS1O_17LinearCombinationISI_fSI_fLNS_15FloatRoundStyleE2EEESH_S1N_JEEENS4_5SM1004TMEM4LOAD26SM100_TMEM_LOAD_16dp32b32xES1F_NS15_INS16_ILi2ELi4ELi3EEES19_NSW_INS5_IJSC_SF_EEENS5_IJSF_SB_EEEEEEENS4_39AutoVectorizingCopyWithAssumedAlignmentILi128EEENS4_14SM90_TMA_STOREES22_S24_S24_EEEvvEEEEvNT_6ParamsE,(.L_x_162 - _ZN7cutlass13device_kernelINS_4gemm6kernel13GemmUniversalIN4cute5tupleIJiiiiEEENS1_10collective13CollectiveMmaINS1_35MainloopSm100TmaUmmaWarpSpecializedILi8ELi2ELi4ENS5_IJNS4_1CILi1EEENSA_ILi8EEESB_EEEEENS5_IJNSA_ILi64EEENSA_ILi128EEESG_EEENS_12float_e4m3_tENS5_IJlSB_lEEESI_SJ_NS4_8TiledMMAINS4_8MMA_AtomIJNS4_10MMA_TraitsINS4_19SM100_MMA_F8F6F4_SSEJSI_SI_fSF_SG_NS4_17integral_constantINS4_4UMMA5MajorELSQ_0EEESR_NSO_INSP_7ScaleInELSS_0EEEST_EEEEEENS4_6LayoutINS5_IJSB_SB_SB_EEENS5_IJNSA_ILi0EEESY_SY_EEEEENS5_IJNS4_10UnderscoreES11_S11_EEEEENS4_23SM90_TMA_LOAD_MULTICASTENS4_14ComposedLayoutINS4_7SwizzleILi3ELi4ELi3EEENS4_18smem_ptr_flag_bitsILi8EEENSW_INS5_IJSC_SG_EEENS5_IJSG_SB_EEEEEEEvNS4_8identityENS4_13SM90_TMA_LOADES1D_vS1E_EENS_8epilogue10collective18CollectiveEpilogueINS1H_23Sm100TmaWarpSpecializedILi2ELi2ELi32ELb0ELb0EEEJSH_NS5_IJNSW_ISF_SB_EES1M_EEESI_SJ_SI_SJ_NS1H_6fusion15FusionCallbacksIS1L_NS1O_17LinearCombinationISI_fSI_fLNS_15FloatRoundStyleE2EEESH_S1N_JEEENS4_5SM1004TMEM4LOAD26SM100_TMEM_LOAD_16dp32b32xES1F_NS15_INS16_ILi2ELi4ELi3EEES19_NSW_INS5_IJSC_SF_EEENS5_IJSF_SB_EEEEEEENS4_39AutoVectorizingCopyWithAssumedAlignmentILi128EEENS4_14SM90_TMA_STOREES22_S24_S24_EEEvvEEEEvNT_6ParamsE)
        .other          _ZN7cutlass13device_kernelINS_4gemm6kernel13GemmUniversalIN4cute5tupleIJiiiiEEENS1_10collective13CollectiveMmaINS1_35MainloopSm100TmaUmmaWarpSpecializedILi8ELi2ELi4ENS5_IJNS4_1CILi1EEENSA_ILi8EEESB_EEEEENS5_IJNSA_ILi64EEENSA_ILi128EEESG_EEENS_12float_e4m3_tENS5_IJlSB_lEEESI_SJ_NS4_8TiledMMAINS4_8MMA_AtomIJNS4_10MMA_TraitsINS4_19SM100_MMA_F8F6F4_SSEJSI_SI_fSF_SG_NS4_17integral_constantINS4_4UMMA5MajorELSQ_0EEESR_NSO_INSP_7ScaleInELSS_0EEEST_EEEEEENS4_6LayoutINS5_IJSB_SB_SB_EEENS5_IJNSA_ILi0EEESY_SY_EEEEENS5_IJNS4_10UnderscoreES11_S11_EEEEENS4_23SM90_TMA_LOAD_MULTICASTENS4_14ComposedLayoutINS4_7SwizzleILi3ELi4ELi3EEENS4_18smem_ptr_flag_bitsILi8EEENSW_INS5_IJSC_SG_EEENS5_IJSG_SB_EEEEEEEvNS4_8identityENS4_13SM90_TMA_LOADES1D_vS1E_EENS_8epilogue10collective18CollectiveEpilogueINS1H_23Sm100TmaWarpSpecializedILi2ELi2ELi32ELb0ELb0EEEJSH_NS5_IJNSW_ISF_SB_EES1M_EEESI_SJ_SI_SJ_NS1H_6fusion15FusionCallbacksIS1L_NS1O_17LinearCombinationISI_fSI_fLNS_15FloatRoundStyleE2EEESH_S1N_JEEENS4_5SM1004TMEM4LOAD26SM100_TMEM_LOAD_16dp32b32xES1F_NS15_INS16_ILi2ELi4ELi3EEES19_NSW_INS5_IJSC_SF_EEENS5_IJSF_SB_EEEEEEENS4_39AutoVectorizingCopyWithAssumedAlignmentILi128EEENS4_14SM90_TMA_STOREES22_S24_S24_EEEvvEEEEvNT_6ParamsE,@"STO_CUDA_ENTRY STV_DEFAULT"
_ZN7cutlass13device_kernelINS_4gemm6kernel13GemmUniversalIN4cute5tupleIJiiiiEEENS1_10collective13CollectiveMmaINS1_35MainloopSm100TmaUmmaWarpSpecializedILi8ELi2ELi4ENS5_IJNS4_1CILi1EEENSA_ILi8EEESB_EEEEENS5_IJNSA_ILi64EEENSA_ILi128EEESG_EEENS_12float_e4m3_tENS5_IJlSB_lEEESI_SJ_NS4_8TiledMMAINS4_8MMA_AtomIJNS4_10MMA_TraitsINS4_19SM100_MMA_F8F6F4_SSEJSI_SI_fSF_SG_NS4_17integral_constantINS4_4UMMA5MajorELSQ_0EEESR_NSO_INSP_7ScaleInELSS_0EEEST_EEEEEENS4_6LayoutINS5_IJSB_SB_SB_EEENS5_IJNSA_ILi0EEESY_SY_EEEEENS5_IJNS4_10UnderscoreES11_S11_EEEEENS4_23SM90_TMA_LOAD_MULTICASTENS4_14ComposedLayoutINS4_7SwizzleILi3ELi4ELi3EEENS4_18smem_ptr_flag_bitsILi8EEENSW_INS5_IJSC_SG_EEENS5_IJSG_SB_EEEEEEEvNS4_8identityENS4_13SM90_TMA_LOADES1D_vS1E_EENS_8epilogue10collective18CollectiveEpilogueINS1H_23Sm100TmaWarpSpecializedILi2ELi2ELi32ELb0ELb0EEEJSH_NS5_IJNSW_ISF_SB_EES1M_EEESI_SJ_SI_SJ_NS1H_6fusion15FusionCallbacksIS1L_NS1O_17LinearCombinationISI_fSI_fLNS_15FloatRoundStyleE2EEESH_S1N_JEEENS4_5SM1004TMEM4LOAD26SM100_TMEM_LOAD_16dp32b32xES1F_NS15_INS16_ILi2ELi4ELi3EEES19_NSW_INS5_IJSC_SF_EEENS5_IJSF_SB_EEEEEEENS4_39AutoVectorizingCopyWithAssumedAlignmentILi128EEENS4_14SM90_TMA_STOREES22_S24_S24_EEEvvEEEEvNT_6ParamsE:
[----:B------:R-:W1:Y:S01]  /*0000*/  LDC R1, c[0x0][0x37c] ;  /* 0x0000df00ff017b82 */ /* 0x000e620000000800 */
[----:B------:R-:W2:Y:S01]  /*0010*/  S2R R93, SR_TID.X ;  /* 0x00000000005d7919 */ /* 0x000ea20000002100 */
[----:B------:R-:W3:Y:S01]  /*0020*/  LDCU.64 UR8, c[0x0][0x890] ;  /* 0x00011200ff0877ac */ /* 0x000ee20008000a00 */
[----:B------:R-:W-:Y:S02]  /*0030*/  PRMT R84, RZ, 0x7610, R84 ;  /* 0x00007610ff547816 */ /* 0x000fe40000000054 */
[----:B------:R-:W-:Y:S01]  /*0040*/  ELECT P3, URZ, PT ;  /* 0x0000000000ff782f */ /* 0x000fe20003860000 */
[----:B---3--:R-:W-:-:S04]  /*0050*/  UISETP.NE.U32.AND UP0, UPT, UR8, URZ, UPT ;  /* 0x000000ff0800728c */ /* 0x008fc8000bf05070 */
[----:B------:R-:W-:Y:S01]  /*0060*/  UISETP.NE.AND.EX UP0, UPT, UR9, URZ, UPT, UP0 ;  /* 0x000000ff0900728c */ /* 0x000fe2000bf05300 */
[----:B--2---:R-:W-:-:S05]  /*0070*/  SHF.R.U32.HI R85, RZ, 0x5, R93 ;  /* 0x00000005ff557819 */ /* 0x004fca000001165d */
[----:B------:R-:W2:Y:S02]  /*0080*/  SHFL.IDX PT, R0, R85, RZ, 0x1f ;  /* 0x00001fff55007589 */ /* 0x000ea400000e0000 */
[----:B--2---:R-:W-:Y:S01]  /*0090*/  R2UR UR17, R0 ;  /* 0x00000000001172ca */ /* 0x004fe200000e0000 */
[----:B-1----:R-:W-:-:S14]  /*00a0*/  BRA.U UP0, `(.L_x_0) ;  /* 0x0000000100307547 */ /* 0x002fdc000b800000 */
[----:B------:R-:W1:Y:S02]  /*00b0*/  LDCU.64 UR4, c[0x0][0x888] ;  /* 0x00011100ff0477ac */ /* 0x000e640008000a00 */
[----:B-1----:R-:W-:-:S04]  /*00c0*/  UISETP.NE.U32.AND UP0, UPT, UR4, URZ, UPT ;  /* 0x000000ff0400728c */ /* 0x002fc8000bf05070 */
[----:B------:R-:W-:-:S09]  /*00d0*/  UISETP.NE.AND.EX UP0, UPT, UR5, URZ, UPT, UP0 ;  /* 0x000000ff0500728c */ /* 0x000fd2000bf05300 */
[----:B------:R-:W-:Y:S05]  /*00e0*/  BRA.U !UP0, `(.L_x_1) ;  /* 0x0000000108147547 */ /* 0x000fea000b800000 */
[----:B------:R-:W1:Y:S01]  /*00f0*/  LDC.64 R2, c[0x0][0x888] ;  /* 0x00022200ff027b82 */ /* 0x000e620000000a00 */
[----:B------:R-:W1:Y:S02]  /*0100*/  LDCU.64 UR4, c[0x0][0x358] ;  /* 0x00006b00ff0477ac */ /* 0x000e640008000a00 */
[----:B-1----:R1:W5:Y:S01]  /*0110*/  LDG.E R41, desc[UR4][R2.64] ;  /* 0x0000000402297981 */ /* 0x002362000c1e1900 */
[----:B------:R-:W-:Y:S01]  /*0120*/  HFMA2 R84, -RZ, RZ, 0, 5.9604644775390625e-08 ;  /* 0x00000001ff547431 */ /* 0x000fe200000001ff */
[----:B------:R-:W-:Y:S05]  /*0130*/  BRA `(.L_x_0) ;  /* 0x00000000000c7947 */ /* 0x000fea0003800000 */
.L_x_1:
[----:B------:R-:W1:Y:S01]  /*0140*/  LDCU UR4, c[0x0][0x880] ;  /* 0x00011000ff0477ac */ /* 0x000e620008000800 */
[----:B------:R-:W-:Y:S01]  /*0150*/  HFMA2 R84, -RZ, RZ, 0, 5.9604644775390625e-08 ;  /* 0x00000001ff547431 */ /* 0x000fe200000001ff */
[----:B-1----:R-:W-:-:S07]  /*0160*/  MOV R41, UR4 ;  /* 0x0000000400297c02 */ /* 0x002fce0008000f00 */
.L_x_0:
[----:B------:R-:W2:Y:S02]  /*0170*/  LDCU.64 UR4, c[0x0][0x8b0] ;  /* 0x00011600ff0477ac */ /* 0x000ea40008000a00 */
[----:B--2---:R-:W-:-:S04]  /*0180*/  UISETP.NE.U32.AND UP0, UPT, UR4, URZ, UPT ;  /* 0x000000ff0400728c */ /* 0x004fc8000bf05070 */
[----:B------:R-:W-:-:S09]  /*0190*/  UISETP.NE.AND.EX UP0, UPT, UR5, URZ, UPT, UP0 ;  /* 0x000000ff0500728c */ /* 0x000fd2000bf05300 */
[----:B------:R-:W-:Y:S05]  /*01a0*/  BRA.U UP0, `(.L_x_2) ;  /* 0x0000000100287547 */ /* 0x000fea000b800000 */
[----:B------:R-:W2:Y:S02]  /*01b0*/  LDCU.64 UR4, c[0x0][0x8a8] ;  /* 0x00011500ff0477ac */ /* 0x000ea40008000a00 */
[----:B--2---:R-:W-:-:S04]  /*01c0*/  UISETP.NE.U32.AND UP0, UPT, UR4, URZ, UPT ;  /* 0x000000ff0400728c */ /* 0x004fc8000bf05070 */
[----:B------:R-:W-:-:S09]  /*01d0*/  UISETP.NE.AND.EX UP0, UPT, UR5, URZ, UPT, UP0 ;  /* 0x000000ff0500728c */ /* 0x000fd2000bf05300 */
[----:B------:R-:W-:Y:S05]  /*01e0*/  BRA.U !UP0, `(.L_x_3) ;  /* 0x0000000108107547 */ /* 0x000fea000b800000 */
[----:B------:R-:W2:Y:S01]  /*01f0*/  LDC.64 R38, c[0x0][0x8a8] ;  /* 0x00022a00ff267b82 */ /* 0x000ea20000000a00 */
[----:B------:R-:W2:Y:S02]  /*0200*/  LDCU.64 UR4, c[0x0][0x358] ;  /* 0x00006b00ff0477ac */ /* 0x000ea40008000a00 */
[----:B--2---:R2:W5:Y:S01]  /*0210*/  LDG.E R38, desc[UR4][R38.64] ;  /* 0x0000000426267981 */ /* 0x004562000c1e1900 */
[----:B------:R-:W-:Y:S05]  /*0220*/  BRA `(.L_x_2) ;  /* 0x0000000000087947 */ /* 0x000fea0003800000 */
.L_x_3:
[----:B------:R-:W2:Y:S02]  /*0230*/  LDCU UR4, c[0x0][0x8a0] ;  /* 0x00011400ff0477ac */ /* 0x000ea40008000800 */
[----:B--2---:R-:W-:Y:S02]  /*0240*/  MOV R38, UR4 ;  /* 0x0000000400267c02 */ /* 0x004fe40008000f00 */
.L_x_2:
[----:B------:R-:W-:Y:S01]  /*0250*/  IMAD.U32 R0, RZ, RZ, UR17 ;  /* 0x00000011ff007e24 */ /* 0x000fe2000f8e00ff */
[----:B------:R-:W-:Y:S04]  /*0260*/  BSSY.RECONVERGENT B0, `(.L_x_4) ;  /* 0x000000c000007945 */ /* 0x000fe80003800200 */
[C---:B------:R-:W-:Y:S02]  /*0270*/  ISETP.NE.OR P1, PT, R0.reuse, 0x1, !P3 ;  /* 0x000000010000780c */ /* 0x040fe40005f25670 */
[----:B------:R-:W-:-:S11]  /*0280*/  ISETP.NE.OR P0, PT, R0, 0x3, !P3 ;  /* 0x000000030000780c */ /* 0x000fd60005f05670 */
[----:B------:R-:W-:Y:S05]  /*0290*/  @P1 BRA `(.L_x_5) ;  /* 0x0000000000201947 */ /* 0x000fea0003800000 */
[----:B------:R-:W3:Y:S02]  /*02a0*/  LDCU.64 UR4, c[0x0][0x348] ;  /* 0x00006900ff0477ac */ /* 0x000ee40008000a00 */
[----:B---3--:R-:W-:Y:S02]  /*02b0*/  UIADD3 UR6, UP1, UPT, UR4, 0x80, URZ ;  /* 0x0000008004067890 */ /* 0x008fe4000ff3e0ff */
[----:B------:R-:W-:Y:S02]  /*02c0*/  UIADD3 UR4, UP0, UPT, UR4, 0x180, URZ ;  /* 0x0000018004047890 */ /* 0x000fe4000ff1e0ff */
[----:B------:R-:W-:Y:S02]  /*02d0*/  UIADD3.X UR7, UPT, UPT, URZ, UR5, URZ, UP1, !UPT ;  /* 0x00000005ff077290 */ /* 0x000fe40008ffe4ff */
[----:B------:R-:W-:-:S07]  /*02e0*/  UIADD3.X UR5, UPT, UPT, URZ, UR5, URZ, UP0, !UPT ;  /* 0x00000005ff057290 */ /* 0x000fce00087fe4ff */
[----:B------:R3:W-:Y:S02]  /*02f0*/  UTMACCTL.PF [UR6] ;  /* 0x00000000060079b9 */ /* 0x0007e40008040000 */
[----:B------:R3:W-:Y:S02]  /*0300*/  UTMACCTL.PF [UR4] ;  /* 0x00000000040079b9 */ /* 0x0007e40008040000 */
[----:B---3--:R-:W-:Y:S01]  /*0310*/  NOP ;  /* 0x0000000000007918 */ /* 0x008fe20000000000 */
.L_x_5:
[----:B------:R-:W-:Y:S05]  /*0320*/  BSYNC.RECONVERGENT B0 ;  /* 0x0000000000007941 */ /* 0x000fea0003800200 */
.L_x_4:
[----:B------:R-:W-:Y:S04]  /*0330*/  BSSY.RECONVERGENT B0, `(.L_x_6) ;  /* 0x000000a000007945 */ /* 0x000fe80003800200 */
        /* <DEDUP_REMOVED lines=9> */
.L_x_7:
[----:B------:R-:W-:Y:S05]  /*03d0*/  BSYNC.RECONVERGENT B0 ;  /* 0x0000000000007941 */ /* 0x000fea0003800200 */
.L_x_6:
[----:B------:R-:W3:Y:S01]  /*03e0*/  LDCU.64 UR4, c[0x0][0x888] ;  /* 0x00011100ff0477ac */ /* 0x000ee20008000a00 */
[----:B------:R-:W-:Y:S02]  /*03f0*/  UISETP.EQ.U32.AND UP1, UPT, UR8, URZ, UPT ;  /* 0x000000ff0800728c */ /* 0x000fe4000bf22070 */
[----:B------:R-:W-:Y:S02]  /*0400*/  UPLOP3.LUT UP3, UPT, UPT, UPT, UPT, 0x80, 0x8 ;  /* 0x000000000008789c */ /* 0x000fe40003f6f070 */
[----:B---3--:R-:W-:-:S04]  /*0410*/  UISETP.NE.U32.AND UP0, UPT, UR4, URZ, UPT ;  /* 0x000000ff0400728c */ /* 0x008fc8000bf05070 */
[----:B------:R-:W-:-:S04]  /*0420*/  UISETP.NE.AND.EX UP0, UPT, UR5, URZ, UPT, UP0 ;  /* 0x000000ff0500728c */ /* 0x000fc8000bf05300 */
[----:B------:R-:W-:-:S04]  /*0430*/  UISETP.EQ.OR.EX UP2, UPT, UR9, URZ, !UP0, UP1 ;  /* 0x000000ff0900728c */ /* 0x000fc8000c742710 */
[----:B------:R-:W-:-:S06]  /*0440*/  UP2UR UR4, UPR, URZ, 0x4 ;  /* 0x00000004ff047883 */ /* 0x000fcc0008000000 */
[----:B------:R-:W-:Y:S01]  /*0450*/  MOV R86, UR4 ;  /* 0x0000000400567c02 */ /* 0x000fe20008000f00 */
[----:B------:R-:W-:Y:S06]  /*0460*/  BRA.U !UP2, `(.L_x_8) ;  /* 0x000000010a207547 */ /* 0x000fec000b800000 */
[----:B------:R-:W-:Y:S01]  /*0470*/  UISETP.NE.U32.AND UP1, UPT, UR8, URZ, UPT ;  /* 0x000000ff0800728c */ /* 0x000fe2000bf25070 */
[----:B-----5:R-:W-:Y:S01]  /*0480*/  FSETP.NEU.AND P0, PT, R41, RZ, PT ;  /* 0x000000ff2900720b */ /* 0x020fe20003f0d000 */
[----:B------:R-:W-:Y:S02]  /*0490*/  USEL UR4, URZ, 0xffffffff, UP0 ;  /* 0xffffffffff047887 */ /* 0x000fe40008000000 */
[----:B------:R-:W-:-:S10]  /*04a0*/  UISETP.NE.AND.EX UP1, UPT, UR9, URZ, UPT, UP1 ;  /* 0x000000ff0900728c */ /* 0x000fd4000bf25310 */
[----:B------:R-:W-:Y:S01]  /*04b0*/  VOTEU.ANY UP0, P0 ;  /* 0x0000000000ff7886 */ /* 0x000fe20000000100 */
[----:B------:R-:W-:-:S04]  /*04c0*/  @!UP1 USEL UR4, URZ, 0xffffffff, UP0 ;  /* 0xffffffffff049887 */ /* 0x000fc80008000000 */
[----:B------:R-:W-:-:S04]  /*04d0*/  ULOP3.LUT UR4, UR4, 0x1, URZ, 0xc0, !UPT ;  /* 0x0000000104047892 */ /* 0x000fc8000f8ec0ff */
[----:B------:R-:W-:-:S11]  /*04e0*/  UISETP.NE.U32.AND UP3, UPT, UR4, 0x1, UPT ;  /* 0x000000010400788c */ /* 0x000fd6000bf65070 */
.L_x_8:
[----:B-1----:R-:W1:Y:S01]  /*04f0*/  SHFL.IDX PT, R2, R85, RZ, 0x1f ;  /* 0x00001fff55027589 */ /* 0x002e6200000e0000 */
[----:B------:R-:W-:-:S04]  /*0500*/  UISETP.NE.AND UP0, UPT, UR17, 0x2, UPT ;  /* 0x000000021100788c */ /* 0x000fc8000bf05270 */
[----:B------:R-:W-:Y:S01]  /*0510*/  USEL UR38, URZ, 0x1, UP0 ;  /* 0x00000001ff267887 */ /* 0x000fe20008000000 */
[----:B-1----:R-:W-:-:S13]  /*0520*/  ISETP.NE.AND P0, PT, R2, RZ, PT ;  /* 0x000000ff0200720c */ /* 0x002fda0003f05270 */
[----:B------:R-:W-:Y:S05]  /*0530*/  @P0 BRA `(.L_x_9) ;  /* 0x0000000000840947 */ /* 0x000fea0003800000 */
[----:B------:R-:W-:Y:S01]  /*0540*/  ELECT P0, URZ, PT ;  /* 0x0000000000ff782f */ /* 0x000fe20003800000 */
[----:B------:R-:W-:-:S12]  /*0550*/  BSSY.RECONVERGENT B0, `(.L_x_9) ;  /* 0x000001f000007945 */ /* 0x000fd80003800200 */
[----:B------:R-:W-:Y:S05]  /*0560*/  @!P0 BRA `(.L_x_10) ;  /* 0x0000000000748947 */ /* 0x000fea0003800000 */
[----:B------:R-:W1:Y:S01]  /*0570*/  S2UR UR4, SR_CgaCtaId ;  /* 0x00000000000479c3 */ /* 0x000e620000008800 */
[----:B------:R-:W-:Y:S01]  /*0580*/  UMOV UR5, 0x400 ;  /* 0x0000040000057882 */ /* 0x000fe20000000000 */
[----:B------:R-:W-:Y:S01]  /*0590*/  UMOV UR8, 0x1 ;  /* 0x0000000100087882 */ /* 0x000fe20000000000 */
[----:B------:R-:W-:Y:S01]  /*05a0*/  UMOV UR6, 0x8 ;  /* 0x0000000800067882 */ /* 0x000fe20000000000 */
[----:B------:R-:W-:-:S04]  /*05b0*/  UIADD3 UR8, UPT, UPT, -UR8, 0x100000, URZ ;  /* 0x0010000008087890 */ /* 0x000fc8000fffe1ff */
[----:B------:R-:W-:Y:S02]  /*05c0*/  USHF.L.U32 UR9, UR8, 0xb, URZ ;  /* 0x0000000b08097899 */ /* 0x000fe400080006ff */
[----:B------:R-:W-:Y:S02]  /*05d0*/  USHF.L.U32 UR8, UR8, 0x1, URZ ;  /* 0x0000000108087899 */ /* 0x000fe400080006ff */
[----:B------:R-:W-:-:S04]  /*05e0*/  UIADD3 UR6, UPT, UPT, -UR6, 0x100000, URZ ;  /* 0x0010000006067890 */ /* 0x000fc8000fffe1ff */
[----:B------:R-:W-:Y:S02]  /*05f0*/  USHF.L.U32 UR7, UR6, 0xb, URZ ;  /* 0x0000000b06077899 */ /* 0x000fe400080006ff */
[----:B------:R-:W-:Y:S02]  /*0600*/  USHF.L.U32 UR6, UR6, 0x1, URZ ;  /* 0x0000000106067899 */ /* 0x000fe400080006ff */
[----:B-1----:R-:W-:Y:S01]  /*0610*/  ULEA UR4, UR4, UR5, 0x18 ;  /* 0x0000000504047291 */ /* 0x002fe2000f8ec0ff */
[----:B------:R-:W1:Y:S11]  /*0620*/  FENCE.VIEW.ASYNC.S ;  /* 0x00000000000073c6 */ /* 0x000e760000000000 */
[----:B-1----:R1:W3:Y:S01]  /*0630*/  SYNCS.EXCH.64 URZ, [UR4], UR8 ;  /* 0x0000000804ff75b2 */ /* 0x0022e20008000100 */
[----:B------:R1:W4:Y:S01]  /*0640*/  SYNCS.EXCH.64 URZ, [UR4+0x40], UR6 ;  /* 0x0000400604ff75b2 */ /* 0x0003220008000100 */
[----:B------:R1:W1:Y:S01]  /*0650*/  SYNCS.EXCH.64 URZ, [UR4+0x8], UR8 ;  /* 0x0000080804ff75b2 */ /* 0x0002620008000100 */
        /* <DEDUP_REMOVED lines=13> */
[----:B------:R-:W-:Y:S01]  /*0730*/  NOP ;  /* 0x0000000000007918 */ /* 0x000fe20000000000 */
.L_x_10:
[----:B-1----:R-:W-:Y:S05]  /*0740*/  BSYNC.RECONVERGENT B0 ;  /* 0x0000000000007941 */ /* 0x002fea0003800200 */
.L_x_9:
[----:B------:R-:W1:Y:S01]  /*0750*/  SHFL.IDX PT, R2, R85, RZ, 0x1f ;  /* 0x00001fff55027589 */ /* 0x000e6200000e0000 */
[----:B------:R-:W-:Y:S01]  /*0760*/  NOP ;  /* 0x0000000000007918 */ /* 0x000fe20000000000 */
[----:B-1----:R-:W-:-:S13]  /*0770*/  ISETP.NE.AND P0, PT, R2, 0x1, PT ;  /* 0x000000010200780c */ /* 0x002fda0003f05270 */
[----:B------:R-:W-:Y:S05]  /*0780*/  @P0 BRA `(.L_x_11) ;  /* 0x0000000000480947 */ /* 0x000fea0003800000 */
        /* <DEDUP_REMOVED lines=9> */
[----:B------:R-:W-:Y:S01]  /*0820*/  USHF.L.U32 UR6, UR6, 0x1, URZ ;  /* 0x0000000106067899 */ /* 0x000fe200080006ff */
[----:B------:R-:W-:Y:S01]  /*0830*/  ELECT P0, URZ, PT ;  /* 0x0000000000ff782f */ /* 0x000fe20003800000 */
[----:B-1----:R-:W-:Y:S01]  /*0840*/  ULEA UR4, UR4, UR5, 0x18 ;  /* 0x0000000504047291 */ /* 0x002fe2000f8ec0ff */
[----:B------:R-:W1:Y:S11]  /*0850*/  FENCE.VIEW.ASYNC.S ;  /* 0x00000000000073c6 */ /* 0x000e760000000000 */
[----:B-1----:R1:W1:Y:S01]  /*0860*/  SYNCS.EXCH.64 URZ, [UR4+0x80], UR8 ;  /* 0x0000800804ff75b2 */ /* 0x0022620008000100 */
[----:B------:R1:W1:Y:S01]  /*0870*/  SYNCS.EXCH.64 URZ, [UR4+0x90], UR6 ;  /* 0x0000900604ff75b2 */ /* 0x0002620008000100 */
[----:B------:R1:W1:Y:S01]  /*0880*/  SYNCS.EXCH.64 URZ, [UR4+0x88], UR8 ;  /* 0x0000880804ff75b2 */ /* 0x0002620008000100 */
[----:B------:R1:W1:Y:S01]  /*0890*/  SYNCS.EXCH.64 URZ, [UR4+0x98], UR6 ;  /* 0x0000980604ff75b2 */ /* 0x0002620008000100 */
[----:B------:R-:W-:Y:S01]  /*08a0*/  NOP ;  /* 0x0000000000007918 */ /* 0x000fe20000000000 */
.L_x_11:
[----:B------:R-:W2:Y:S01]  /*08b0*/  SHFL.IDX PT, R2, R85, RZ, 0x1f ;  /* 0x00001fff55027589 */ /* 0x000ea200000e0000 */
[----:B------:R-:W-:Y:S01]  /*08c0*/  NOP ;  /* 0x0000000000007918 */ /* 0x000fe20000000000 */
[----:B--2---:R-:W-:-:S13]  /*08d0*/  ISETP.NE.AND P0, PT, R2, 0x3, PT ;  /* 0x000000030200780c */ /* 0x004fda0003f05270 */
[----:B------:R-:W-:Y:S05]  /*08e0*/  @P0 BRA `(.L_x_12) ;  /* 0x0000000000300947 */ /* 0x000fea0003800000 */
[----:B-1----:R-:W1:Y:S01]  /*08f0*/  S2UR UR6, SR_CgaCtaId ;  /* 0x00000000000679c3 */ /* 0x002e620000008800 */
[----:B------:R-:W-:Y:S01]  /*0900*/  UMOV UR4, 0x400 ;  /* 0x0000040000047882 */ /* 0x000fe20000000000 */
[----:B------:R-:W-:Y:S01]  /*0910*/  UMOV UR5, 0x20 ;  /* 0x0000002000057882 */ /* 0x000fe20000000000 */
[----:B------:R-:W-:Y:S01]  /*0920*/  ELECT P0, URZ, PT ;  /* 0x0000000000ff782f */ /* 0x000fe20003800000 */
[----:B-1----:R-:W-:Y:S02]  /*0930*/  ULEA UR6, UR6, UR4, 0x18 ;  /* 0x0000000406067291 */ /* 0x002fe4000f8ec0ff */
[----:B------:R-:W-:-:S04]  /*0940*/  UIADD3 UR4, UPT, UPT, -UR5, 0x100000, URZ ;  /* 0x0010000005047890 */ /* 0x000fc8000fffe1ff */
[----:B------:R-:W-:Y:S02]  /*0950*/  USHF.L.U32 UR5, UR4, 0xb, URZ ;  /* 0x0000000b04057899 */ /* 0x000fe400080006ff */
[----:B------:R-:W-:Y:S01]  /*0960*/  USHF.L.U32 UR4, UR4, 0x1, URZ ;  /* 0x0000000104047899 */ /* 0x000fe200080006ff */
[----:B------:R-:W1:Y:S11]  /*0970*/  FENCE.VIEW.ASYNC.S ;  /* 0x00000000000073c6 */ /* 0x000e760000000000 */
[----:B-1----:R2:W1:Y:S01]  /*0980*/  SYNCS.EXCH.64 URZ, [UR6+0xa0], UR4 ;  /* 0x0000a00406ff75b2 */ /* 0x0024620008000100 */
[----:B------:R2:W1:Y:S02]  /*0990*/  SYNCS.EXCH.64 URZ, [UR6+0xa8], UR4 ;  /* 0x0000a80406ff75b2 */ /* 0x0004640008000100 */
[----:B--2---:R-:W-:Y:S01]  /*09a0*/  NOP ;  /* 0x0000000000007918 */ /* 0x004fe20000000000 */
.L_x_12:
[----:B------:R-:W2:Y:S01]  /*09b0*/  SHFL.IDX PT, R2, R85, RZ, 0x1f ;  /* 0x00001fff55027589 */ /* 0x000ea200000e0000 */
[----:B------:R-:W-:Y:S01]  /*09c0*/  NOP ;  /* 0x0000000000007918 */ /* 0x000fe20000000000 */
[----:B--2---:R-:W-:-:S13]  /*09d0*/  ISETP.NE.AND P0, PT, R2, 0x4, PT ;  /* 0x000000040200780c */ /* 0x004fda0003f05270 */
[----:B------:R-:W-:Y:S05]  /*09e0*/  @P0 BRA `(.L_x_13) ;  /* 0x00000000004c0947 */ /* 0x000fea0003800000 */
[----:B-1----:R-:W1:Y:S01]  /*09f0*/  S2UR UR6, SR_CgaCtaId ;  /* 0x00000000000679c3 */ /* 0x002e620000008800 */
[----:B------:R-:W-:Y:S01]  /*0a00*/  UMOV UR4, 0x720 ;  /* 0x0000072000047882 */ /* 0x000fe20000000000 */
[----:B------:R-:W-:Y:S01]  /*0a10*/  UMOV UR5, 0x400 ;  /* 0x0000040000057882 */ /* 0x000fe20000000000 */
[----:B------:R-:W-:Y:S01]  /*0a20*/  USEL UR4, UR4, 0x620, UP3 ;  /* 0x0000062004047887 */ /* 0x000fe20009800000 */
[----:B------:R-:W-:Y:S01]  /*0a30*/  UMOV UR8, 0x1 ;  /* 0x0000000100087882 */ /* 0x000fe20000000000 */
[----:B------:R-:W-:Y:S01]  /*0a40*/  ELECT P0, URZ, PT ;  /* 0x0000000000ff782f */ /* 0x000fe20003800000 */
[----:B------:R-:W-:-:S04]  /*0a50*/  UIADD3 UR8, UPT, UPT, -UR8, 0x100000, URZ ;  /* 0x0010000008087890 */ /* 0x000fc8000fffe1ff */
[----:B------:R-:W-:Y:S02]  /*0a60*/  USHF.L.U32 UR9, UR8, 0xb, URZ ;  /* 0x0000000b08097899 */ /* 0x000fe400080006ff */
[----:B------:R-:W-:Y:S02]  /*0a70*/  USHF.L.U32 UR8, UR8, 0x1, URZ ;  /* 0x0000000108087899 */ /* 0x000fe400080006ff */
[----:B-1----:R-:W-:Y:S02]  /*0a80*/  ULEA UR6, UR6, UR5, 0x18 ;  /* 0x0000000506067291 */ /* 0x002fe4000f8ec0ff */
[----:B------:R-:W-:-:S04]  /*0a90*/  UIADD3 UR4, UPT, UPT, -UR4, 0x100000, URZ ;  /* 0x0010000004047890 */ /* 0x000fc8000fffe1ff */
[----:B------:R-:W-:Y:S02]  /*0aa0*/  USHF.L.U32 UR5, UR4, 0xb, URZ ;  /* 0x0000000b04057899 */ /* 0x000fe400080006ff */
[----:B------:R-:W-:Y:S01]  /*0ab0*/  USHF.L.U32 UR4, UR4, 0x1, URZ ;  /* 0x0000000104047899 */ /* 0x000fe200080006ff */
[----:B------:R-:W1:Y:S03]  /*0ac0*/  FENCE.VIEW.ASYNC.S ;  /* 0x00000000000073c6 */ /* 0x000e660000000000 */
[----:B-1----:R2:W1:Y:S08]  /*0ad0*/  SYNCS.EXCH.64 URZ, [UR6+0xb0], UR8 ;  /* 0x0000b00806ff75b2 */ /* 0x0024700008000100 */
[----:B------:R2:W1:Y:S01]  /*0ae0*/  SYNCS.EXCH.64 URZ, [UR6+0xc0], UR4 ;  /* 0x0000c00406ff75b2 */ /* 0x0004620008000100 */
[----:B------:R2:W1:Y:S01]  /*0af0*/  SYNCS.EXCH.64 URZ, [UR6+0xb8], UR8 ;  /* 0x0000b80806ff75b2 */ /* 0x0004620008000100 */
[----:B------:R2:W1:Y:S02]  /*0b00*/  SYNCS.EXCH.64 URZ, [UR6+0xc8], UR4 ;  /* 0x0000c80406ff75b2 */ /* 0x0004640008000100 */
[----:B--2---:R-:W-:Y:S01]  /*0b10*/  NOP ;  /* 0x0000000000007918 */ /* 0x004fe20000000000 */
.L_x_13:
[----:B------:R-:W2:Y:S01]  /*0b20*/  SHFL.IDX PT, R2, R85, RZ, 0x1f ;  /* 0x00001fff55027589 */ /* 0x000ea200000e0000 */
[----:B------:R-:W-:Y:S01]  /*0b30*/  NOP ;  /* 0x0000000000007918 */ /* 0x000fe20000000000 */
[----:B--2---:R-:W-:-:S13]  /*0b40*/  ISETP.NE.AND P0, PT, R2, 0x5, PT ;  /* 0x000000050200780c */ /* 0x004fda0003f05270 */
[----:B------:R-:W-:Y:S05]  /*0b50*/  @P0 BRA `(.L_x_14) ;  /* 0x0000000000580947 */ /* 0x000fea0003800000 */
[----:B-1----:R-:W1:Y:S01]  /*0b60*/  S2UR UR4, SR_CgaCtaId ;  /* 0x00000000000479c3 */ /* 0x002e620000008800 */
        /* <DEDUP_REMOVED lines=16> */
[----:B------:R2:W1:Y:S01]  /*0c70*/  SYNCS.EXCH.64 URZ, [UR4+0xe0], UR8 ;  /* 0x0000e00804ff75b2 */ /* 0x0004620008000100 */
[----:B------:R2:W1:Y:S01]  /*0c80*/  SYNCS.EXCH.64 URZ, [UR4+0x100], UR6 ;  /* 0x0001000604ff75b2 */ /* 0x0004620008000100 */
[----:B------:R2:W1:Y:S01]  /*0c90*/  SYNCS.EXCH.64 URZ, [UR4+0xe8], UR8 ;  /* 0x0000e80804ff75b2 */ /* 0x0004620008000100 */
[----:B------:R2:W1:Y:S02]  /*0ca0*/  SYNCS.EXCH.64 URZ, [UR4+0x108], UR6 ;  /* 0x0001080604ff75b2 */ /* 0x0004640008000100 */
[----:B--2---:R-:W-:Y:S01]  /*0cb0*/  NOP ;  /* 0x0000000000007918 */ /* 0x004fe20000000000 */
.L_x_14:
[----:B------:R-:W2:Y:S01]  /*0cc0*/  SHFL.IDX PT, R2, R85, RZ, 0x1f ;  /* 0x00001fff55027589 */ /* 0x000ea200000e0000 */
[----:B------:R-:W-:Y:S01]  /*0cd0*/  NOP ;  /* 0x0000000000007918 */ /* 0x000fe20000000000 */
[----:B--2---:R-:W-:-:S13]  /*0ce0*/  ISETP.NE.AND P0, PT, R2, 0x3, PT ;  /* 0x000000030200780c */ /* 0x004fda0003f05270 */
[----:B------:R-:W-:Y:S05]  /*0cf0*/  @P0 BRA `(.L_x_15) ;  /* 0x0000000000380947 */ /* 0x000fea0003800000 */
[----:B------:R-:W2:Y:S01]  /*0d00*/  S2UR UR5, SR_CgaCtaId ;  /* 0x00000000000579c3 */ /* 0x000ea20000008800 */
[----:B-1----:R-:W-:Y:S01]  /*0d10*/  UMOV UR4, 0x400 ;  /* 0x0000040000047882 */ /* 0x002fe20000000000 */
[----:B------:R-:W-:Y:S01]  /*0d20*/  UMOV UR6, 0x20 ;  /* 0x0000002000067882 */ /* 0x000fe20000000000 */
[----:B------:R-:W-:Y:S01]  /*0d30*/  ELECT P0, URZ, PT ;  /* 0x0000000000ff782f */ /* 0x000fe20003800000 */
[----:B------:R-:W-:-:S04]  /*0d40*/  UIADD3 UR6, UPT, UPT, -UR6, 0x100000, URZ ;  /* 0x0010000006067890 */ /* 0x000fc8000fffe1ff */
[----:B------:R-:W-:Y:S02]  /*0d50*/  USHF.L.U32 UR7, UR6, 0xb, URZ ;  /* 0x0000000b06077899 */ /* 0x000fe400080006ff */
[----:B------:R-:W-:Y:S02]  /*0d60*/  USHF.L.U32 UR6, UR6, 0x1, URZ ;  /* 0x0000000106067899 */ /* 0x000fe400080006ff */
[----:B--2---:R-:W-:Y:S01]  /*0d70*/  ULEA UR4, UR5, UR4, 0x18 ;  /* 0x0000000405047291 */ /* 0x004fe2000f8ec0ff */
[----:B------:R-:W1:Y:S11]  /*0d80*/  FENCE.VIEW.ASYNC.S ;  /* 0x00000000000073c6 */ /* 0x000e760000000000 */
[----:B-1----:R2:W1:Y:S01]  /*0d90*/  SYNCS.EXCH.64 URZ, [UR4+0x110], UR6 ;  /* 0x0001100604ff75b2 */ /* 0x0024620008000100 */
[----:B------:R2:W1:Y:S01]  /*0da0*/  SYNCS.EXCH.64 URZ, [UR4+0x120], UR6 ;  /* 0x0001200604ff75b2 */ /* 0x0004620008000100 */
[----:B------:R2:W1:Y:S01]  /*0db0*/  SYNCS.EXCH.64 URZ, [UR4+0x118], UR6 ;  /* 0x0001180604ff75b2 */ /* 0x0004620008000100 */
[----:B------:R2:W1:Y:S02]  /*0dc0*/  SYNCS.EXCH.64 URZ, [UR4+0x128], UR6 ;  /* 0x0001280604ff75b2 */ /* 0x0004640008000100 */
[----:B--2---:R-:W-:Y:S01]  /*0dd0*/  NOP ;  /* 0x0000000000007918 */ /* 0x004fe20000000000 */
.L_x_15:
[----:B-1----:R-:W1:Y:S01]  /*0de0*/  LDCU UR4, c[0x0][0x36c] ;  /* 0x00006d80ff0477ac */ /* 0x002e620008000800 */
[----:B------:R-:W-:Y:S01]  /*0df0*/  ISETP.NE.OR P3, PT, R0, 0x2, !P3 ;  /* 0x000000020000780c */ /* 0x000fe20005f65670 */
[----:B------:R-:W-:Y:S01]  /*0e00*/  NOP ;  /* 0x0000000000007918 */ /* 0x000fe20000000000 */
[----:B------:R-:W-:Y:S01]  /*0e10*/  LOP3.LUT R0, R93, 0x1f, RZ, 0xc0, !PT ;  /* 0x0000001f5d007812 */ /* 0x000fe200078ec0ff */
[----:B------:R-:W-:Y:S02]  /*0e20*/  UISETP.NE.AND UP4, UPT, UR17, URZ, UPT ;  /* 0x000000ff1100728c */ /* 0x000fe4000bf85270 */
[----:B-1----:R-:W-:-:S09]  /*0e30*/  UISETP.EQ.U32.AND UP5, UPT, UR4, 0x1, UPT ;  /* 0x000000010400788c */ /* 0x002fd2000bfa2070 */
[----:B------:R-:W-:Y:S05]  /*0e40*/  BRA.U !UP5, `(.L_x_16) ;  /* 0x000000010d087547 */ /* 0x000fea000b800000 */
[----:B---34-:R-:W-:Y:S01]  /*0e50*/  UCGABAR_ARV ;  /* 0x00000000000079c7 */ /* 0x018fe20008000000 */
[----:B------:R-:W-:Y:S05]  /*0e60*/  BRA `(.L_x_17) ;  /* 0x0000000000047947 */ /* 0x000fea0003800000 */
.L_x_16:
[----:B---34-:R-:W-:Y:S01]  /*0e70*/  NOP ;  /* 0x0000000000007918 */ /* 0x018fe20000000000 */
.L_x_17:
[----:B------:R-:W1:Y:S01]  /*0e80*/  S2UR UR7, SR_CTAID.X ;  /* 0x00000000000779c3 */ /* 0x000e620000002500 */
[----:B------:R-:W-:-:S05]  /*0e90*/  CS2R.32 R3, SR_CgaSize ;  /* 0x0000000000037805 */ /* 0x000fca0000008a00 */
[----:B------:R-:W-:-:S05]  /*0ea0*/  IMAD R3, R3, -0xa0, RZ ;  /* 0xffffff6003037824 */ /* 0x000fca00078e02ff */
[----:B------:R-:W-:-:S14]  /*0eb0*/  R2UR UR5, R3 ;  /* 0x00000000030572ca */ /* 0x000fdc00000e0000 */
[----:B------:R-:W2:Y:S01]  /*0ec0*/  LDCU UR5, c[0x0][UR5+0x2b0] ;  /* 0x00005600050577ac */ /* 0x000ea20008000800 */
[----:B------:R-:W-:-:S05]  /*0ed0*/  CS2R.32 R3, SR_CgaSize ;  /* 0x0000000000037805 */ /* 0x000fca0000008a00 */
[----:B------:R-:W-:-:S05]  /*0ee0*/  IMAD R3, R3, -0xa0, RZ ;  /* 0xffffff6003037824 */ /* 0x000fca00078e02ff */
[----:B------:R-:W-:-:S14]  /*0ef0*/  R2UR UR4, R3 ;  /* 0x00000000030472ca */ /* 0x000fdc00000e0000 */
[----:B------:R-:W3:Y:S01]  /*0f00*/  LDCU UR4, c[0x0][UR4+0x2b4] ;  /* 0x00005680040477ac */ /* 0x000ee20008000800 */
[----:B------:R-:W4:Y:S01]  /*0f10*/  S2UR UR8, SR_CTAID.Y ;  /* 0x00000000000879c3 */ /* 0x000f220000002600 */
[----:B------:R-:W3:Y:S01]  /*0f20*/  LDCU UR21, c[0x0][0xb24] ;  /* 0x00016480ff1577ac */ /* 0x000ee20008000800 */
[----:B------:R-:W-:-:S05]  /*0f30*/  CS2R.32 R3, SR_CgaSize ;  /* 0x0000000000037805 */ /* 0x000fca0000008a00 */
[----:B------:R-:W-:-:S05]  /*0f40*/  IMAD R3, R3, -0xa0, RZ ;  /* 0xffffff6003037824 */ /* 0x000fca00078e02ff */
[----:B------:R-:W-:-:S14]  /*0f50*/  R2UR UR62, R3 ;  /* 0x00000000033e72ca */ /* 0x000fdc00000e0000 */
[----:B------:R-:W4:Y:S01]  /*0f60*/  LDCU UR62, c[0x0][UR62+0x2a0] ;  /* 0x000054003e3e77ac */ /* 0x000f220008000800 */
[----:B------:R-:W4:Y:S01]  /*0f70*/  S2UR UR9, SR_CgaCtaId ;  /* 0x00000000000979c3 */ /* 0x000f220000008800 */
[----:B------:R-:W-:-:S05]  /*0f80*/  CS2R.32 R3, SR_CgaSize ;  /* 0x0000000000037805 */ /* 0x000fca0000008a00 */
[----:B------:R-:W-:-:S05]  /*0f90*/  IMAD R3, R3, -0xa0, RZ ;  /* 0xffffff6003037824 */ /* 0x000fca00078e02ff */
[----:B------:R-:W-:-:S14]  /*0fa0*/  R2UR UR59, R3 ;  /* 0x00000000033b72ca */ /* 0x000fdc00000e0000 */
[----:B------:R-:W4:Y:S01]  /*0fb0*/  LDCU UR59, c[0x0][UR59+0x2a4] ;  /* 0x000054803b3b77ac */ /* 0x000f220008000800 */
[----:B------:R-:W4:Y:S01]  /*0fc0*/  LDCU UR42, c[0x0][0xb24] ;  /* 0x00016480ff2a77ac */ /* 0x000f220008000800 */
[----:B-1----:R-:W-:Y:S01]  /*0fd0*/  I2FP.F32.U32 R3, UR7 ;  /* 0x0000000700037c45 */ /* 0x002fe20008201000 */
[----:B------:R-:W1:Y:S01]  /*0fe0*/  S2UR UR36, SR_CTAID.Z ;  /* 0x00000000002479c3 */ /* 0x000e620000002700 */
[----:B------:R-:W1:Y:S03]  /*0ff0*/  LDCU UR27, c[0x0][0xb30] ;  /* 0x00016600ff1b77ac */ /* 0x000e660008000800 */
[----:B--2---:R-:W-:Y:S01]  /*1000*/  FMUL R3, R3, UR5 ;  /* 0x0000000503037c20 */ /* 0x004fe20008400000 */
[----:B---3--:R-:W-:Y:S01]  /*1010*/  UISETP.GE.AND UP2, UPT, UR21, 0x1, UPT ;  /* 0x000000011500788c */ /* 0x008fe2000bf46270 */
[----:B----4-:R-:W-:Y:S01]  /*1020*/  I2FP.F32.U32 R2, UR8 ;  /* 0x0000000800027c45 */ /* 0x010fe20008201000 */
[----:B------:R-:W-:Y:S01]  /*1030*/  UMOV UR16, UR7 ;  /* 0x0000000700107c82 */ /* 0x000fe20008000000 */
[----:B------:R-:W-:-:S02]  /*1040*/  UMOV UR20, UR8 ;  /* 0x0000000800147c82 */ /* 0x000fc40008000000 */
[----:B------:R-:W2:Y:S01]  /*1050*/  F2I.U32.TRUNC.NTZ R3, R3 ;  /* 0x0000000300037305 */ /* 0x000ea2000020f000 */
[----:B------:R-:W-:Y:S01]  /*1060*/  FMUL R2, R2, UR4 ;  /* 0x0000000402027c20 */ /* 0x000fe20008400000 */
[----:B------:R-:W-:-:S06]  /*1070*/  USHF.L.U32 UR28, UR9, 0xa, URZ ;  /* 0x0000000a091c7899 */ /* 0x000fcc00080006ff */
[----:B------:R-:W3:Y:S01]  /*1080*/  F2I.U32.TRUNC.NTZ R2, R2 ;  /* 0x0000000200027305 */ /* 0x000ee2000020f000 */
[----:B--2---:R-:W-:Y:S02]  /*1090*/  R2UR UR4, R3 ;  /* 0x00000000030472ca */ /* 0x004fe400000e0000 */
[----:B---3--:R-:W-:Y:S02]  /*10a0*/  R2UR UR6, R2 ;  /* 0x00000000020672ca */ /* 0x008fe400000e0000 */
[----:B------:R-:W-:-:S09]  /*10b0*/  PRMT R2, RZ, 0x7610, R2 ;  /* 0x00007610ff027816 */ /* 0x000fd20000000002 */
[----:B------:R-:W-:-:S04]  /*10c0*/  UIADD3 UR5, UPT, UPT, -UR4, URZ, URZ ;  /* 0x000000ff04057290 */ /* 0x000fc8000fffe1ff */
[----:B------:R-:W-:Y:S02]  /*10d0*/  UIMAD UR62, UR62, UR5, UR7 ;  /* 0x000000053e3e72a4 */ /* 0x000fe4000f8e0207 */
[----:B------:R-:W-:-:S04]  /*10e0*/  UIADD3 UR4, UPT, UPT, -UR6, URZ, URZ ;  /* 0x000000ff06047290 */ /* 0x000fc8000fffe1ff */
[----:B------:R-:W-:Y:S01]  /*10f0*/  UIMAD UR59, UR59, UR4, UR8 ;  /* 0x000000043b3b72a4 */ /* 0x000fe2000f8e0208 */
[----:B-1----:R-:W-:Y:S11]  /*1100*/  BRA.U UP4, `(.L_x_18) ;  /* 0x0000000104787547 */ /* 0x002ff6000b800000 */
[----:B------:R-:W-:Y:S02]  /*1110*/  UISETP.NE.AND UP0, UPT, UR59, 0x1, UPT ;  /* 0x000000013b00788c */ /* 0x000fe4000bf05270 */
[----:B------:R-:W-:Y:S02]  /*1120*/  UISETP.NE.AND UP1, UPT, UR59, 0x2, UPT ;  /* 0x000000023b00788c */ /* 0x000fe4000bf25270 */
[----:B------:R-:W-:Y:S02]  /*1130*/  USEL UR5, URZ, 0x2, UP0 ;  /* 0x00000002ff057887 */ /* 0x000fe40008000000 */
[----:B------:R-:W-:Y:S02]  /*1140*/  UISETP.NE.AND UP0, UPT, UR59, 0x3, UPT ;  /* 0x000000033b00788c */ /* 0x000fe4000bf05270 */
[----:B------:R-:W-:Y:S02]  /*1150*/  USEL UR4, URZ, 0x4, UP1 ;  /* 0x00000004ff047887 */ /* 0x000fe40008800000 */
[----:B------:R-:W-:-:S02]  /*1160*/  UISETP.NE.AND UP1, UPT, UR59, 0x4, UPT ;  /* 0x000000043b00788c */ /* 0x000fc4000bf25270 */
[----:B------:R-:W-:Y:S02]  /*1170*/  USEL UR7, URZ, 0x8, UP0 ;  /* 0x00000008ff077887 */ /* 0x000fe40008000000 */
[----:B------:R-:W-:Y:S02]  /*1180*/  UISETP.NE.AND UP0, UPT, UR59, 0x5, UPT ;  /* 0x000000053b00788c */ /* 0x000fe4000bf05270 */
[----:B------:R-:W-:Y:S02]  /*1190*/  USEL UR6, URZ, 0x10, UP1 ;  /* 0x00000010ff067887 */ /* 0x000fe40008800000 */
[----:B------:R-:W-:Y:S02]  /*11a0*/  UISETP.NE.AND UP1, UPT, UR59, 0x6, UPT ;  /* 0x000000063b00788c */ /* 0x000fe4000bf25270 */
[----:B------:R-:W-:Y:S02]  /*11b0*/  USEL UR11, URZ, 0x20, UP0 ;  /* 0x00000020ff0b7887 */ /* 0x000fe40008000000 */
[----:B------:R-:W-:-:S02]  /*11c0*/  UISETP.NE.AND UP0, UPT, UR59, 0x7, UPT ;  /* 0x000000073b00788c */ /* 0x000fc4000bf05270 */
[----:B------:R-:W-:Y:S02]  /*11d0*/  USEL UR12, URZ, 0x40, UP1 ;  /* 0x00000040ff0c7887 */ /* 0x000fe40008800000 */
[----:B------:R-:W-:Y:S02]  /*11e0*/  UISETP.NE.AND UP1, UPT, UR59, URZ, UPT ;  /* 0x000000ff3b00728c */ /* 0x000fe4000bf25270 */
[----:B------:R-:W-:Y:S02]  /*11f0*/  USEL UR13, URZ, 0x80, UP0 ;  /* 0x00000080ff0d7887 */ /* 0x000fe40008000000 */
[----:B------:R-:W-:Y:S02]  /*1200*/  UISETP.NE.AND UP0, UPT, UR62, URZ, UPT ;  /* 0x000000ff3e00728c */ /* 0x000fe4000bf05270 */
[----:B------:R-:W-:Y:S02]  /*1210*/  UISETP.EQ.OR UP1, UPT, UR62, URZ, !UP1 ;  /* 0x000000ff3e00728c */ /* 0x000fe4000cf22670 */
[----:B------:R-:W-:-:S02]  /*1220*/  USEL UR9, UR5, 0x2, UP0 ;  /* 0x0000000205097887 */ /* 0x000fc40008000000 */
[----:B------:R-:W-:Y:S02]  /*1230*/  USEL UR4, UR4, 0x4, UP0 ;  /* 0x0000000404047887 */ /* 0x000fe40008000000 */
[----:B------:R-:W-:Y:S02]  /*1240*/  USEL UR5, URZ, 0x1, !UP1 ;  /* 0x00000001ff057887 */ /* 0x000fe4000c800000 */
[----:B------:R-:W-:Y:S02]  /*1250*/  USEL UR10, UR7, 0x8, UP0 ;  /* 0x00000008070a7887 */ /* 0x000fe40008000000 */
[----:B------:R-:W-:Y:S02]  /*1260*/  USEL UR8, UR6, 0x10, UP0 ;  /* 0x0000001006087887 */ /* 0x000fe40008000000 */
[----:B------:R-:W-:Y:S02]  /*1270*/  UIADD3 UR4, UPT, UPT, UR4, UR9, UR5 ;  /* 0x0000000904047290 */ /* 0x000fe4000fffe005 */
[----:B------:R-:W-:-:S02]  /*1280*/  USEL UR7, UR11, 0x20, UP0 ;  /* 0x000000200b077887 */ /* 0x000fc40008000000 */
[----:B------:R-:W-:Y:S02]  /*1290*/  USEL UR6, UR12, 0x40, UP0 ;  /* 0x000000400c067887 */ /* 0x000fe40008000000 */
[----:B------:R-:W-:Y:S02]  /*12a0*/  UIADD3 UR4, UPT, UPT, UR8, UR10, UR4 ;  /* 0x0000000a08047290 */ /* 0x000fe4000fffe004 */
[----:B------:R-:W-:Y:S02]  /*12b0*/  USEL UR5, UR13, 0x80, UP0 ;  /* 0x000000800d057887 */ /* 0x000fe40008000000 */
[----:B------:R-:W-:-:S04]  /*12c0*/  UIADD3 UR4, UPT, UPT, UR6, UR7, UR4 ;  /* 0x0000000706047290 */ /* 0x000fc8000fffe004 */
[----:B------:R-:W-:-:S06]  /*12d0*/  UIADD3 UR4, UPT, UPT, UR4, UR5, URZ ;  /* 0x0000000504047290 */ /* 0x000fcc000fffe0ff */
[----:B------:R-:W-:Y:S02]  /*12e0*/  MOV R2, UR4 ;  /* 0x0000000400027c02 */ /* 0x000fe40008000f00 */
.L_x_18:
[----:B------:R-:W-:Y:S05]  /*12f0*/  BRA.U !UP2, `(.L_x_19) ;  /* 0x000000010ad47547 */ /* 0x000fea000b800000 */
[----:B------:R-:W1:Y:S01]  /*1300*/  LDCU.128 UR12, c[0x0][0xb10] ;  /* 0x00016200ff0c77ac */ /* 0x000e620008000c00 */
[----:B------:R-:W2:Y:S01]  /*1310*/  LDCU UR6, c[0x0][0x370] ;  /* 0x00006e00ff0677ac */ /* 0x000ea20008000800 */
[----:B------:R-:W3:Y:S01]  /*1320*/  LDCU UR5, c[0x0][0x374] ;  /* 0x00006e80ff0577ac */ /* 0x000ee20008000800 */
[----:B------:R-:W4:Y:S01]  /*1330*/  LDCU UR26, c[0x0][0xb0c] ;  /* 0x00016180ff1a77ac */ /* 0x000f220008000800 */
[----:B------:R-:W4:Y:S01]  /*1340*/  LDCU UR4, c[0x0][0xb20] ;  /* 0x00016400ff0477ac */ /* 0x000f220008000800 */
[----:B------:R-:W4:Y:S01]  /*1350*/  LDCU.64 UR8, c[0x0][0xb28] ;  /* 0x00016500ff0877ac */ /* 0x000f220008000a00 */
[----:B-1----:R-:W-:Y:S02]  /*1360*/  UISETP.NE.AND UP0, UPT, UR14, 0x1, UPT ;  /* 0x000000010e00788c */ /* 0x002fe4000bf05270 */
[----:B---3--:R-:W-:Y:S02]  /*1370*/  UIMAD.WIDE.U32 UR10, UR5, UR15, URZ ;  /* 0x0000000f050a72a5 */ /* 0x008fe4000f8e00ff */
[----:B--2---:R-:W-:-:S02]  /*1380*/  UIMAD.WIDE.U32 UR22, UR6, UR12, URZ ;  /* 0x0000000c061672a5 */ /* 0x004fc4000f8e00ff */
[----:B----4-:R-:W-:Y:S02]  /*1390*/  UISETP.NE.AND UP1, UPT, UR26, 0x1, UPT ;  /* 0x000000011a00788c */ /* 0x010fe4000bf25270 */
[----:B------:R-:W-:Y:S01]  /*13a0*/  UISETP.NE.AND UP2, UPT, UR21, 0x1, UPT ;  /* 0x000000011500788c */ /* 0x000fe2000bf45270 */
[----:B------:R-:W-:Y:S02]  /*13b0*/  UMOV UR10, UR11 ;  /* 0x0000000b000a7c82 */ /* 0x000fe40008000000 */
[----:B------:R-:W-:Y:S01]  /*13c0*/  UMOV UR22, UR23 ;  /* 0x0000001700167c82 */ /* 0x000fe20008000000 */
[----:B------:R-:W-:Y:S02]  /*13d0*/  @UP0 USHF.R.U32.HI UR5, URZ, UR4, UR10 ;  /* 0x00000004ff050299 */ /* 0x000fe4000801160a */
[----:B------:R-:W-:Y:S02]  /*13e0*/  UIMAD.WIDE.U32 UR24, UR20, UR15, URZ ;  /* 0x0000000f141872a5 */ /* 0x000fe4000f8e00ff */
[----:B------:R-:W-:-:S02]  /*13f0*/  UIMAD.WIDE.U32 UR10, UR5, UR8, URZ ;  /* 0x00000008050a72a5 */ /* 0x000fc4000f8e00ff */
[----:B------:R-:W-:Y:S02]  /*1400*/  @UP1 USHF.R.U32.HI UR6, URZ, UR13, UR22 ;  /* 0x0000000dff061299 */ /* 0x000fe40008011616 */
[----:B------:R-:W-:Y:S02]  /*1410*/  UIMAD.WIDE.U32 UR18, UR16, UR12, URZ ;  /* 0x0000000c101272a5 */ /* 0x000fe4000f8e00ff */
[----:B------:R-:W-:Y:S01]  /*1420*/  UIMAD.WIDE.U32 UR22, UR6, UR8, URZ ;  /* 0x00000008061672a5 */ /* 0x000fe2000f8e00ff */
[----:B------:R-:W-:Y:S01]  /*1430*/  UMOV UR24, UR25 ;  /* 0x0000001900187c82 */ /* 0x000fe20008000000 */
[----:B------:R-:W-:Y:S01]  /*1440*/  UMOV UR10, UR11 ;  /* 0x0000000b000a7c82 */ /* 0x000fe20008000000 */
[----:B------:R-:W-:Y:S02]  /*1450*/  USHF.R.U32.HI UR24, URZ, UR4, UR24 ;  /* 0x00000004ff187299 */ /* 0x000fe40008011618 */
[----:B------:R-:W-:Y:S02]  /*1460*/  @UP2 USHF.R.U32.HI UR5, URZ, UR9, UR10 ;  /* 0x00000009ff052299 */ /* 0x000fe4000801160a */
[----:B------:R-:W-:Y:S01]  /*1470*/  UMOV UR7, UR23 ;  /* 0x0000001700077c82 */ /* 0x000fe20008000000 */
[----:B------:R-:W-:Y:S01]  /*1480*/  UMOV UR18, UR19 ;  /* 0x0000001300127c82 */ /* 0x000fe20008000000 */
[----:B------:R-:W-:-:S02]  /*1490*/  @UP2 USHF.R.U32.HI UR6, URZ, UR9, UR7 ;  /* 0x00000009ff062299 */ /* 0x000fc40008011607 */
[----:B------:R-:W-:Y:S02]  /*14a0*/  USHF.R.U32.HI UR13, URZ, UR13, UR18 ;  /* 0x0000000dff0d7299 */ /* 0x000fe40008011612 */
[----:B------:R-:W-:Y:S02]  /*14b0*/  USEL UR4, UR20, UR24, !UP0 ;  /* 0x0000001814047287 */ /* 0x000fe4000c000000 */
[----:B------:R-:W-:Y:S02]  /*14c0*/  UIMAD UR7, UR5, UR21, URZ ;  /* 0x00000015050772a4 */ /* 0x000fe4000f8e02ff */
[----:B------:R-:W-:Y:S02]  /*14d0*/  USEL UR5, UR16, UR13, !UP1 ;  /* 0x0000000d10057287 */ /* 0x000fe4000c800000 */
[----:B------:R-:W-:Y:S02]  /*14e0*/  UIMAD UR12, UR6, UR21, URZ ;  /* 0x00000015060c72a4 */ /* 0x000fe4000f8e02ff */
[----:B------:R-:W-:-:S02]  /*14f0*/  UISETP.GE.AND UP0, UPT, UR4, UR7, UPT ;  /* 0x000000070400728c */ /* 0x000fc4000bf06270 */
[----:B------:R-:W-:Y:S02]  /*1500*/  UIMAD.WIDE.U32 UR10, UR4, UR8, URZ ;  /* 0x00000008040a72a5 */ /* 0x000fe4000f8e00ff */
[----:B------:R-:W-:Y:S02]  /*1510*/  UISETP.GE.OR UP0, UPT, UR5, UR12, UP0 ;  /* 0x0000000c0500728c */ /* 0x000fe40008706670 */
[----:B------:R-:W-:Y:S02]  /*1520*/  UIMAD.WIDE.U32 UR12, UR5, UR8, URZ ;  /* 0x00000008050c72a5 */ /* 0x000fe4000f8e00ff */
[----:B------:R-:W-:Y:S01]  /*1530*/  UIADD3 UR10, UPT, UPT, -UR4, URZ, URZ ;  /* 0x000000ff040a7290 */ /* 0x000fe2000fffe1ff */
[----:B------:R-:W-:Y:S01]  /*1540*/  UMOV UR8, UR11 ;  /* 0x0000000b00087c82 */ /* 0x000fe20008000000 */
[----:B------:R-:W-:Y:S02]  /*1550*/  UIADD3 UR11, UPT, UPT, -UR5, URZ, URZ ;  /* 0x000000ff050b7290 */ /* 0x000fe4000fffe1ff */
[----:B------:R-:W-:-:S03]  /*1560*/  USHF.R.U32.HI UR8, URZ, UR9, UR8 ;  /* 0x00000009ff087299 */ /* 0x000fc60008011608 */
[----:B------:R-:W-:Y:S01]  /*1570*/  @!UP0 UMOV UR7, UR13 ;  /* 0x0000000d00078c82 */ /* 0x000fe20008000000 */
[----:B------:R-:W-:Y:S02]  /*1580*/  UIMAD UR20, UR14, UR10, UR20 ;  /* 0x0000000a0e1472a4 */ /* 0x000fe4000f8e0214 */
[----:B------:R-:W-:Y:S02]  /*1590*/  USEL UR8, UR4, UR8, !UP2 ;  /* 0x0000000804087287 */ /* 0x000fe4000d000000 */
[----:B------:R-:W-:Y:S02]  /*15a0*/  @!UP0 USHF.R.U32.HI UR7, URZ, UR9, UR7 ;  /* 0x00000009ff078299 */ /* 0x000fe40008011607 */
[----:B------:R-:W-:Y:S02]  /*15b0*/  UIADD3 UR9, UPT, UPT, -UR8, URZ, URZ ;  /* 0x000000ff08097290 */ /* 0x000fe4000fffe1ff */
[----:B------:R-:W-:Y:S02]  /*15c0*/  @!UP0 USEL UR7, UR5, UR7, !UP2 ;  /* 0x0000000705078287 */ /* 0x000fe4000d000000 */
[----:B------:R-:W-:-:S02]  /*15d0*/  UIMAD UR9, UR21, UR9, UR4 ;  /* 0x00000009150972a4 */ /* 0x000fc4000f8e0204 */
[----:B------:R-:W-:Y:S02]  /*15e0*/  @!UP0 UIADD3 UR8, UPT, UPT, UR8, -UR7, URZ ;  /* 0x8000000708088290 */ /* 0x000fe4000fffe0ff */
[----:B------:R-:W-:Y:S02]  /*15f0*/  @!UP0 UIMAD UR6, UR9, UR6, UR7 ;  /* 0x00000006090682a4 */ /* 0x000fe4000f8e0207 */
[----:B------:R-:W-:Y:S02]  /*1600*/  @!UP0 UIMAD UR4, UR8, UR21, UR5 ;  /* 0x00000015080482a4 */ /* 0x000fe4000f8e0205 */
[----:B------:R-:W-:Y:S02]  /*1610*/  UIMAD UR16, UR26, UR11, UR16 ;  /* 0x0000000b1a1072a4 */ /* 0x000fe4000f8e0210 */
[----:B------:R-:W-:Y:S01]  /*1620*/  UIMAD UR20, UR4, UR14, UR20 ;  /* 0x0000000e041472a4 */ /* 0x000fe2000f8e0214 */
[----:B------:R-:W-:Y:S02]  /*1630*/  @!UP0 UMOV UR5, UR6 ;  /* 0x0000000600058c82 */ /* 0x000fe40008000000 */
[----:B------:R-:W-:-:S12]  /*1640*/  UIMAD UR16, UR5, UR26, UR16 ;  /* 0x0000001a051072a4 */ /* 0x000fd8000f8e0210 */
.L_x_19:
[----:B------:R-:W-:Y:S02]  /*1650*/  UISETP.NE.AND UP1, UPT, UR27, 0x1, UPT ;  /* 0x000000011b00788c */ /* 0x000fe4000bf25270 */
[----:B------:R-:W-:Y:S02]  /*1660*/  UISETP.NE.AND UP0, UPT, UR17, 0x2, UPT ;  /* 0x000000021100788c */ /* 0x000fe4000bf05270 */
[----:B------:R-:W-:-:S05]  /*1670*/  ULOP3.LUT UR28, UR28, 0x1c00, URZ, 0xc0, !UPT ;  /* 0x00001c001c1c7892 */ /* 0x000fca000f8ec0ff */
[----:B------:R-:W-:Y:S07]  /*1680*/  BRA.U UP1, `(.L_x_20) ;  /* 0x0000000101447547 */ /* 0x000fee000b800000 */
[----:B------:R-:W1:Y:S01]  /*1690*/  LDCU.128 UR8, c[0x0][0xb10] ;  /* 0x00016200ff0877ac */ /* 0x000e620008000c00 */
[----:B------:R-:W2:Y:S01]  /*16a0*/  LDCU UR12, c[0x0][0xb0c] ;  /* 0x00016180ff0c77ac */ /* 0x000ea20008000800 */
[----:B------:R-:W3:Y:S01]  /*16b0*/  LDCU UR13, c[0x0][0xb20] ;  /* 0x00016400ff0d77ac */ /* 0x000ee20008000800 */
[----:B-1----:R-:W-:Y:S02]  /*16c0*/  UIMAD.WIDE.U32 UR6, UR16, UR8, URZ ;  /* 0x00000008100672a5 */ /* 0x002fe4000f8e00ff */
[----:B------:R-:W-:Y:S02]  /*16d0*/  UIMAD.WIDE.U32 UR4, UR20, UR11, URZ ;  /* 0x0000000b140472a5 */ /* 0x000fe4000f8e00ff */
[----:B--2---:R-:W-:Y:S02]  /*16e0*/  UISETP.NE.AND UP2, UPT, UR12, 0x1, UPT ;  /* 0x000000010c00788c */ /* 0x004fe4000bf45270 */
[----:B------:R-:W-:Y:S01]  /*16f0*/  UISETP.NE.AND UP1, UPT, UR10, 0x1, UPT ;  /* 0x000000010a00788c */ /* 0x000fe2000bf25270 */
[----:B------:R-:W-:-:S02]  /*1700*/  UMOV UR6, UR7 ;  /* 0x0000000700067c82 */ /* 0x000fc40008000000 */
[----:B------:R-:W-:Y:S01]  /*1710*/  UMOV UR4, UR5 ;  /* 0x0000000500047c82 */ /* 0x000fe20008000000 */
[----:B------:R-:W-:Y:S02]  /*1720*/  USHF.R.U32.HI UR6, URZ, UR9, UR6 ;  /* 0x00000009ff067299 */ /* 0x000fe40008011606 */
[----:B---3--:R-:W-:Y:S02]  /*1730*/  USHF.R.U32.HI UR4, URZ, UR13, UR4 ;  /* 0x0000000dff047299 */ /* 0x008fe40008011604 */
[----:B------:R-:W-:Y:S02]  /*1740*/  USEL UR5, UR16, UR6, !UP2 ;  /* 0x0000000610057287 */ /* 0x000fe4000d000000 */
[----:B------:R-:W-:-:S04]  /*1750*/  USEL UR4, UR20, UR4, !UP1 ;  /* 0x0000000414047287 */ /* 0x000fc8000c800000 */
[----:B------:R-:W-:Y:S02]  /*1760*/  UIADD3 UR6, UPT, UPT, UR5, -UR4, URZ ;  /* 0x8000000405067290 */ /* 0x000fe4000fffe0ff */
[----:B------:R-:W-:Y:S02]  /*1770*/  UIADD3 UR4, UPT, UPT, -UR5, UR4, URZ ;  /* 0x0000000405047290 */ /* 0x000fe4000fffe1ff */
[----:B------:R-:W-:Y:S02]  /*1780*/  UIMAD UR20, UR6, UR10, UR20 ;  /* 0x0000000a061472a4 */ /* 0x000fe4000f8e0214 */
[----:B------:R-:W-:-:S12]  /*1790*/  UIMAD UR16, UR4, UR12, UR16 ;  /* 0x0000000c041072a4 */ /* 0x000fd8000f8e0210 */
.L_x_20:
[----:B------:R-:W-:Y:S05]  /*17a0*/  BRA.U !UP5, `(.L_x_21) ;  /* 0x000000010d0c7547 */ /* 0x000fea000b800000 */
[----:B------:R-:W-:Y:S01]  /*17b0*/  UCGABAR_WAIT ;  /* 0x0000000000007dc7 */ /* 0x000fe20008000000 */
[----:B------:R-:W-:Y:S01]  /*17c0*/  CCTL.IVALL ;  /* 0x00000000ff00798f */ /* 0x000fe20002000000 */
[----:B------:R-:W-:Y:S05]  /*17d0*/  BRA `(.L_x_22) ;  /* 0x0000000000047947 */ /* 0x000fea0003800000 */
.L_x_21:
[----:B------:R-:W-:Y:S06]  /*17e0*/  BAR.SYNC.DEFER_BLOCKING 0x0 ;  /* 0x0000000000007b1d */ /* 0x000fec0000010000 */
.L_x_22:
[----:B------:R-:W-:Y:S05]  /*17f0*/  BRA.U UP0, `(.L_x_23) ;  /* 0x0000001500447547 */ /* 0x000fea000b800000 */
[----:B------:R-:W1:Y:S01]  /*1800*/  LDCU UR6, c[0x0][0x38c] ;  /* 0x00007180ff0677ac */ /* 0x000e620008000800 */
[----:B------:R-:W2:Y:S01]  /*1810*/  S2UR UR8, SR_CgaCtaId ;  /* 0x00000000000879c3 */ /* 0x000ea20000008800 */
[----:B------:R-:W-:Y:S01]  /*1820*/  PLOP3.LUT P1, PT, PT, PT, UP3, 0x80, 0x8 ;  /* 0x000000000008781c */ /* 0x000fe20003f2f038 */
[----:B------:R-:W-:Y:S01]  /*1830*/  IMAD.MOV.U32 R12, RZ, RZ, 0x1 ;  /* 0x00000001ff0c7424 */ /* 0x000fe200078e00ff */
[----:B------:R-:W-:Y:S01]  /*1840*/  UMOV UR7, 0x400 ;  /* 0x0000040000077882 */ /* 0x000fe20000000000 */
[----:B------:R-:W-:Y:S01]  /*1850*/  UISETP.NE.AND UP1, UPT, UR17, URZ, UPT ;  /* 0x000000ff1100728c */ /* 0x000fe2000bf25270 */
[----:B------:R-:W-:Y:S02]  /*1860*/  ISETP.EQ.OR P2, PT, R0, RZ, P3 ;  /* 0x000000ff0000720c */ /* 0x000fe40001f42670 */
[----:B------:R-:W-:Y:S02]  /*1870*/  CS2R R10, SRZ ;  /* 0x00000000000a7805 */ /* 0x000fe4000001ff00 */
[----:B------:R-:W-:Y:S01]  /*1880*/  PLOP3.LUT P1, PT, P1, PT, PT, 0x8, 0x80 ;  /* 0x000000000080781c */ /* 0x000fe20000f2e170 */
[----:B------:R-:W-:Y:S01]  /*1890*/  IMAD.MOV.U32 R9, RZ, RZ, RZ ;  /* 0x000000ffff097224 */ /* 0x000fe200078e00ff */
[----:B------:R-:W3:Y:S01]  /*18a0*/  LDCU UR40, c[0x0][0x370] ;  /* 0x00006e00ff2877ac */ /* 0x000ee20008000800 */
[----:B------:R-:W-:Y:S01]  /*18b0*/  IMAD.MOV.U32 R8, RZ, RZ, 0x1 ;  /* 0x00000001ff087424 */ /* 0x000fe200078e00ff */
[----:B------:R-:W4:Y:S01]  /*18c0*/  LDCU.64 UR26, c[0x0][0x348] ;  /* 0x00006900ff1a77ac */ /* 0x000f220008000a00 */
[----:B-1----:R-:W-:-:S02]  /*18d0*/  UIADD3 UR5, UPT, UPT, UR6, 0x7f, URZ ;  /* 0x0000007f06057890 */ /* 0x002fc4000fffe0ff */
[----:B------:R-:W-:Y:S02]  /*18e0*/  USHF.R.U32.HI UR45, URZ, 0x7, UR28 ;  /* 0x00000007ff2d7899 */ /* 0x000fe4000801161c */
[----:B------:R-:W-:Y:S02]  /*18f0*/  USHF.R.S32.HI UR4, URZ, 0x1f, UR5 ;  /* 0x0000001fff047899 */ /* 0x000fe40008011405 */
[----:B------:R-:W-:Y:S02]  /*1900*/  UIADD3 UR46, UPT, UPT, UR6, 0xfe, URZ ;  /* 0x000000fe062e7890 */ /* 0x000fe4000fffe0ff */
[----:B------:R-:W-:Y:S02]  /*1910*/  ULEA.HI UR4, UR4, UR5, URZ, 0x7 ;  /* 0x0000000504047291 */ /* 0x000fe4000f8f38ff */
[----:B--2---:R-:W-:Y:S02]  /*1920*/  ULEA UR7, UR8, UR7, 0x18 ;  /* 0x0000000708077291 */ /* 0x004fe4000f8ec0ff */
[----:B------:R-:W-:-:S02]  /*1930*/  USHF.R.S32.HI UR43, URZ, 0x7, UR4 ;  /* 0x00000007ff2b7899 */ /* 0x000fc40008011404 */
[----:B------:R-:W-:Y:S02]  /*1940*/  UIADD3 UR4, UPT, UPT, UR6, -0x1, URZ ;  /* 0xffffffff06047890 */ /* 0x000fe4000fffe0ff */
[----:B------:R-:W-:Y:S02]  /*1950*/  UISETP.LT.U32.AND UP0, UPT, UR43, 0x8, UPT ;  /* 0x000000082b00788c */ /* 0x000fe4000bf01070 */
[----:B------:R-:W-:Y:S02]  /*1960*/  UISETP.GE.U32.AND UP2, UPT, UR4, -0xff, UPT ;  /* 0xffffff010400788c */ /* 0x000fe4000bf46070 */
[----:B------:R-:W-:Y:S01]  /*1970*/  USEL UR41, UR43, 0x8, UP0 ;  /* 0x000000082b297887 */ /* 0x000fe20008000000 */
[----:B------:R-:W1:Y:S03]  /*1980*/  LDCU UR39, c[0x0][0x374] ;  /* 0x00006e80ff2777ac */ /* 0x000e660008000800 */
[----:B------:R-:W-:-:S02]  /*1990*/  UIADD3 UR21, UPT, UPT, UR41, -0x1, URZ ;  /* 0xffffffff29157890 */ /* 0x000fc4000fffe0ff */
[----:B------:R-:W-:-:S03]  /*19a0*/  USEL UR24, UR38, 0x2, UP1 ;  /* 0x0000000226187887 */ /* 0x000fc60008800000 */
[----:B------:R-:W-:Y:S02]  /*19b0*/  @UP2 UIADD3 UR21, UPT, UPT, UR41, URZ, URZ ;  /* 0x000000ff29152290 */ /* 0x000fe4000fffe0ff */
[----:B------:R-:W-:Y:S02]  /*19c0*/  UIADD3 UR29, UPT, UPT, UR7, 0x4400, UR28 ;  /* 0x00004400071d7890 */ /* 0x000fe4000fffe01c */
[----:B------:R-:W-:Y:S02]  /*19d0*/  UIADD3 UR44, UPT, UPT, UR43, -UR41, URZ ;  /* 0x800000292b2c7290 */ /* 0x000fe4000fffe0ff */
[----:B------:R-:W-:Y:S01]  /*19e0*/  UIADD3 UR21, UPT, UPT, UR21, 0x1, URZ ;  /* 0x0000000115157890 */ /* 0x000fe2000fffe0ff */
[----:B---34-:R-:W-:-:S11]  /*19f0*/  UMOV UR5, URZ ;  /* 0x000000ff00057c82 */ /* 0x018fd60008000000 */
.L_x_43:
[----:B------:R-:W2:Y:S02]  /*1a00*/  S2UR UR4, SR_CgaCtaId ;  /* 0x00000000000479c3 */ /* 0x000ea40000008800 */
[----:B--2---:R-:W-:-:S09]  /*1a10*/  UISETP.NE.AND UP0, UPT, UR4, URZ, UPT ;  /* 0x000000ff0400728c */ /* 0x004fd2000bf05270 */
[----:B-1----:R-:W-:Y:S05]  /*1a20*/  BRA.U UP0, `(.L_x_24) ;  /* 0x0000000100287547 */ /* 0x002fea000b800000 */
[----:B------:R-:W-:Y:S02]  /*1a30*/  LEA R0, R9, UR7, 0x3 ;  /* 0x0000000709007c11 */ /* 0x000fe4000f8e18ff */
[----:B------:R-:W-:-:S04]  /*1a40*/  SHF.L.U32 R3, R8, 0x1f, RZ ;  /* 0x0000001f08037819 */ /* 0x000fc800000006ff */
[----:B------:R-:W2:Y:S02]  /*1a50*/  SYNCS.PHASECHK.TRANS64.TRYWAIT P0, [R0+URZ+0x120], R3 ;  /* 0x00012003000075a7 */ /* 0x000ea400080011ff */
[----:B--2---:R-:W-:Y:S05]  /*1a60*/  @!P0 BRA `(.L_x_25) ;  /* 0x0000006000808947 */ /* 0x004fea0003800000 */
.L_x_117:
[----:B------:R3:W-:Y:S01]  /*1a70*/  SYNCS.ARRIVE.TRANS64.A1T0 RZ, [R0+URZ+0x110], RZ ;  /* 0x000110ff00ff79a7 */ /* 0x0007e200081000ff */
[----:B------:R-:W-:-:S05]  /*1a80*/  VIADD R9, R9, 0x1 ;  /* 0x0000000109097836 */ /* 0x000fca0000000000 */
[----:B------:R-:W-:-:S04]  /*1a90*/  ISETP.NE.AND P0, PT, R9, 0x2, PT ;  /* 0x000000020900780c */ /* 0x000fc80003f05270 */
[----:B--2---:R-:W-:Y:S02]  /*1aa0*/  SEL R3, RZ, 0x1, P0 ;  /* 0x00000001ff037807 */ /* 0x004fe40000000000 */
[----:B------:R-:W-:Y:S02]  /*1ab0*/  SEL R9, R9, RZ, P0 ;  /* 0x000000ff09097207 */ /* 0x000fe40000000000 */
[----:B------:R-:W-:-:S07]  /*1ac0*/  LOP3.LUT R8, R8, R3, RZ, 0x3c, !PT ;  /* 0x0000000308087212 */ /* 0x000fce00078e3cff */
.L_x_24:
[----:B------:R-:W-:Y:S01]  /*1ad0*/  ULEA UR4, UR5, UR7, 0x3 ;  /* 0x0000000705047291 */ /* 0x000fe2000f8e18ff */
[----:B---3--:R-:W-:Y:S01]  /*1ae0*/  SHF.L.U32 R0, R12, 0x1f, RZ ;  /* 0x0000001f0c007819 */ /* 0x008fe200000006ff */
[----:B------:R-:W-:Y:S02]  /*1af0*/  UISETP.GE.U32.AND UP0, UPT, UR46, 0xff, UPT ;  /* 0x000000ff2e00788c */ /* 0x000fe4000bf06070 */
[----:B------:R-:W-:Y:S02]  /*1b00*/  USHF.L.U32 UR11, UR20, 0x7, URZ ;  /* 0x00000007140b7899 */ /* 0x000fe400080006ff */
[----:B------:R-:W-:Y:S01]  /*1b10*/  ULEA UR35, UR16, UR45, 0x6 ;  /* 0x0000002d10237291 */ /* 0x000fe2000f8e30ff */
[----:B------:R-:W-:Y:S02]  /*1b20*/  UMOV UR13, URZ ;  /* 0x000000ff000d7c82 */ /* 0x000fe40008000000 */
[----:B------:R2:W3:Y:S02]  /*1b30*/  SYNCS.PHASECHK.TRANS64.TRYWAIT P0, [UR4+0x40], R0 ;  /* 0x00004000ff0075a7 */ /* 0x0004e40008001104 */
[----:B------:R-:W-:Y:S07]  /*1b40*/  BRA.U !UP0, `(.L_x_26) ;  /* 0x0000000108bc7547 */ /* 0x000fee000b800000 */
[----:B------:R-:W-:Y:S01]  /*1b50*/  UMOV UR6, URZ ;  /* 0x000000ff00067c82 */ /* 0x000fe20008000000 */
[----:B------:R-:W-:-:S05]  /*1b60*/  UMOV UR4, UR5 ;  /* 0x0000000500047c82 */ /* 0x000fca0008000000 */
.L_x_32:
[----:B------:R-:W-:Y:S01]  /*1b70*/  ULEA UR33, UR4, UR7, 0x3 ;  /* 0x0000000704217291 */ /* 0x000fe2000f8e18ff */
[----:B---3--:R-:W-:Y:S01]  /*1b80*/  @!P3 MOV R2, 0x6000 ;  /* 0x000060000002b802 */ /* 0x008fe20000000f00 */
[----:B-1-3--:R-:W-:Y:S10]  /*1b90*/  @P0 BRA `(.L_x_27) ;  /* 0x00000000000c0947 */ /* 0x00aff40003800000 */
[----:B------:R-:W-:-:S04]  /*1ba0*/  SHF.L.U32 R3, R12, 0x1f, RZ ;  /* 0x0000001f0c037819 */ /* 0x000fc800000006ff */
[----:B------:R-:W3:Y:S02]  /*1bb0*/  SYNCS.PHASECHK.TRANS64.TRYWAIT P0, [UR33+0x40], R3 ;  /* 0x00004003ff0075a7 */ /* 0x000ee40008001121 */
[----:B---3--:R-:W-:Y:S05]  /*1bc0*/  @!P0 BRA `(.L_x_28) ;  /* 0x00000060003c8947 */ /* 0x008fea0003800000 */
.L_x_27:
[----:B------:R3:W-:Y:S01]  /*1bd0*/  @!P3 SYNCS.ARRIVE.TRANS64 RZ, [UR33], R2 ;  /* 0x00000002ffffb9a7 */ /* 0x0007e20008000021 */
[----:B------:R-:W-:-:S04]  /*1be0*/  ULOP3.LUT UR5, UR24, 0x2, URZ, 0xfc, !UPT ;  /* 0x0000000218057892 */ /* 0x000fc8000f8efcff */
[----:B------:R-:W-:-:S09]  /*1bf0*/  UISETP.NE.AND UP0, UPT, UR5, 0x2, UPT ;  /* 0x000000020500788c */ /* 0x000fd2000bf05270 */
[----:B------:R-:W-:Y:S05]  /*1c00*/  BRA.U UP0, `(.L_x_29) ;  /* 0x0000000100047547 */ /* 0x000fea000b800000 */
[----:B-1----:R-:W-:Y:S05]  /*1c10*/  BPT.TRAP 0x1 ;  /* 0x000000040000795c */ /* 0x002fea0000300000 */
.L_x_29:
[----:B------:R-:W-:Y:S04]  /*1c20*/  BSSY.RECONVERGENT B0, `(.L_x_30) ;  /* 0x0000003000007945 */ /* 0x000fe80003800200 */
[----:B------:R-:W-:Y:S05]  /*1c30*/  @P2 BRA `(.L_x_31) ;  /* 0x0000000000042947 */ /* 0x000fea0003800000 */
[----:B-1----:R-:W-:Y:S05]  /*1c40*/  BPT.TRAP 0x1 ;  /* 0x000000040000795c */ /* 0x002fea0000300000 */
.L_x_31:
[----:B-1----:R-:W-:Y:S05]  /*1c50*/  BSYNC.RECONVERGENT B0 ;  /* 0x0000000000007941 */ /* 0x002fea0003800200 */
.L_x_30:
[----:B------:R-:W-:Y:S02]  /*1c60*/  UIADD3 UR5, UPT, UPT, UR4, 0x1, URZ ;  /* 0x0000000104057890 */ /* 0x000fe4000fffe0ff */
[----:B------:R-:W-:Y:S02]  /*1c70*/  ULEA UR32, UR4, UR28, 0xd ;  /* 0x0000001c04207291 */ /* 0x000fe4000f8e68ff */
[----:B------:R-:W-:Y:S02]  /*1c80*/  UISETP.NE.AND UP0, UPT, UR5, 0x8, UPT ;  /* 0x000000080500788c */ /* 0x000fe4000bf05270 */
[----:B------:R-:W-:Y:S02]  /*1c90*/  UIADD3 UR16, UP1, UPT, UR26, 0x80, URZ ;  /* 0x000000801a107890 */ /* 0x000fe4000ff3e0ff */
[----:B------:R-:W-:Y:S02]  /*1ca0*/  USEL UR9, URZ, 0x1, UP0 ;  /* 0x00000001ff097887 */ /* 0x000fe40008000000 */
[----:B------:R-:W-:-:S02]  /*1cb0*/  USEL UR5, UR5, URZ, UP0 ;  /* 0x000000ff05057287 */ /* 0x000fc40008000000 */
[----:B------:R-:W-:Y:S02]  /*1cc0*/  UIADD3 UR14, UP0, UPT, UR26, 0x180, URZ ;  /* 0x000001801a0e7890 */ /* 0x000fe4000ff1e0ff */
[----:B------:R-:W-:Y:S01]  /*1cd0*/  ULEA UR8, UR5, UR7, 0x3 ;  /* 0x0000000705087291 */ /* 0x000fe2000f8e18ff */
[----:B------:R-:W-:Y:S01]  /*1ce0*/  LOP3.LUT R12, R12, UR9, RZ, 0x3c, !PT ;  /* 0x000000090c0c7c12 */ /* 0x000fe2000f8e3cff */
[----:B------:R-:W-:Y:S02]  /*1cf0*/  USHF.L.U32 UR34, UR6, 0x7, URZ ;  /* 0x0000000706227899 */ /* 0x000fe400080006ff */
[----:B------:R-:W-:Y:S01]  /*1d00*/  UIADD3.X UR17, UPT, UPT, URZ, UR27, URZ, UP1, !UPT ;  /* 0x0000001bff117290 */ /* 0x000fe20008ffe4ff */
[----:B--2---:R-:W-:Y:S01]  /*1d10*/  SHF.L.U32 R0, R12, 0x1f, RZ ;  /* 0x0000001f0c007819 */ /* 0x004fe200000006ff */
[----:B------:R-:W-:Y:S02]  /*1d20*/  UIADD3 UR32, UPT, UPT, UR7, 0x4400, UR32 ;  /* 0x0000440007207890 */ /* 0x000fe4000fffe020 */
[----:B------:R-:W-:Y:S01]  /*1d30*/  UIADD3.X UR15, UPT, UPT, URZ, UR27, URZ, UP0, !UPT ;  /* 0x0000001bff0f7290 */ /* 0x000fe200087fe4ff */
[----:B------:R4:W1:Y:S01]  /*1d40*/  SYNCS.PHASECHK.TRANS64.TRYWAIT P0, [UR8+0x40], R0 ;  /* 0x00004000ff0075a7 */ /* 0x0008620008001108 */
[----:B------:R-:W-:Y:S01]  /*1d50*/  ULEA UR8, UR4, UR7, 0xe ;  /* 0x0000000704087291 */ /* 0x000fe2000f8e70ff */
[----:B------:R-:W-:Y:S01]  /*1d60*/  UMOV UR13, 0xff0000 ;  /* 0x00ff0000000d7882 */ /* 0x000fe20000000000 */
[----:B------:R-:W-:-:S02]  /*1d70*/  UMOV UR18, 0x0 ;  /* 0x0000000000127882 */ /* 0x000fc40000000000 */
[----:B------:R-:W-:Y:S01]  /*1d80*/  UIADD3 UR8, UPT, UPT, UR8, 0x14400, URZ ;  /* 0x0001440008087890 */ /* 0x000fe2000fffe0ff */
[----:B------:R-:W-:Y:S01]  /*1d90*/  UMOV UR19, 0x10000000 ;  /* 0x1000000000137882 */ /* 0x000fe20000000000 */
[----:B------:R-:W-:Y:S01]  /*1da0*/  UMOV UR12, UR36 ;  /* 0x00000024000c7c82 */ /* 0x000fe20008000000 */
[----:B------:R-:W-:Y:S01]  /*1db0*/  UMOV UR9, UR33 ;  /* 0x0000002100097c82 */ /* 0x000fe20008000000 */
[----:B------:R-:W-:Y:S01]  /*1dc0*/  UMOV UR10, UR34 ;  /* 0x00000022000a7c82 */ /* 0x000fe20008000000 */
[----:B------:R2:W-:Y:S01]  /*1dd0*/  UTMALDG.3D.MULTICAST [UR32], [UR16], UR13, desc[UR18] ;  /* 0x00001220100073b4 */ /* 0x0005e2000801180d */
[----:B------:R-:W-:Y:S01]  /*1de0*/  UIADD3 UR6, UPT, UPT, UR6, 0x1, URZ ;  /* 0x0000000106067890 */ /* 0x000fe2000fffe0ff */
[----:B------:R-:W-:-:S03]  /*1df0*/  UMOV UR4, UR5 ;  /* 0x0000000500047c82 */ /* 0x000fc60008000000 */
[----:B------:R-:W-:Y:S01]  /*1e00*/  UISETP.NE.AND UP0, UPT, UR6, UR21, UPT ;  /* 0x000000150600728c */ /* 0x000fe2000bf05270 */
[----:B------:R4:W-:Y:S01]  /*1e10*/  UTMALDG.3D [UR8], [UR14], desc[UR18] ;  /* 0x000012080e0075b4 */ /* 0x0009e20008011000 */
[----:B--2---:R-:W-:-:S07]  /*1e20*/  UMOV UR13, UR21 ;  /* 0x00000015000d7c82 */ /* 0x004fce0008000000 */
[----:B----4-:R-:W-:Y:S05]  /*1e30*/  BRA.U UP0, `(.L_x_32) ;  /* 0xfffffffd004c7547 */ /* 0x010fea000b83ffff */
.L_x_26:
[----:B------:R-:W-:Y:S01]  /*1e40*/  ULEA UR4, UR5, UR7, 0x3 ;  /* 0x0000000705047291 */ /* 0x000fe2000f8e18ff */
[----:B--2---:R-:W-:Y:S01]  /*1e50*/  SHF.L.U32 R0, R12, 0x1f, RZ ;  /* 0x0000001f0c007819 */ /* 0x004fe200000006ff */
[----:B------:R-:W-:Y:S01]  /*1e60*/  @!P1 SYNCS.ARRIVE.TRANS64.A1T0 RZ, [UR7+0xa8], RZ ;  /* 0x0000a8ffffff99a7 */ /* 0x000fe20008100007 */
[----:B------:R-:W-:-:S06]  /*1e70*/  UISETP.GT.AND UP0, UPT, UR43, UR41, UPT ;  /* 0x000000292b00728c */ /* 0x000fcc000bf04270 */
[----:B-1-3--:R1:W2:Y:S03]  /*1e80*/  SYNCS.PHASECHK.TRANS64.TRYWAIT P0, [UR4+0x40], R0 ;  /* 0x00004000ff0075a7 */ /* 0x00a2a60008001104 */
[----:B------:R-:W-:Y:S05]  /*1e90*/  BRA.U !UP0, `(.L_x_33) ;  /* 0x0000000108bc7547 */ /* 0x000fea000b800000 */
[----:B------:R-:W-:Y:S01]  /*1ea0*/  UIADD3 UR25, UPT, UPT, UR44, UR13, URZ ;  /* 0x0000000d2c197290 */ /* 0x000fe2000fffe0ff */
[----:B------:R-:W-:-:S11]  /*1eb0*/  UMOV UR4, UR5 ;  /* 0x0000000500047c82 */ /* 0x000fd60008000000 */
.L_x_39:
[----:B------:R-:W-:Y:S01]  /*1ec0*/  ULEA UR17, UR4, UR7, 0x3 ;  /* 0x0000000704117291 */ /* 0x000fe2000f8e18ff */
[----:B--2---:R-:W-:Y:S01]  /*1ed0*/  @!P3 MOV R2, 0x6000 ;  /* 0x000060000002b802 */ /* 0x004fe20000000f00 */
[----:B--2-4-:R-:W-:Y:S10]  /*1ee0*/  @P0 BRA `(.L_x_34) ;  /* 0x00000000000c0947 */ /* 0x014ff40003800000 */
[----:B------:R-:W-:-:S04]  /*1ef0*/  SHF.L.U32 R3, R12, 0x1f, RZ ;  /* 0x0000001f0c037819 */ /* 0x000fc800000006ff */
[----:B------:R-:W2:Y:S02]  /*1f00*/  SYNCS.PHASECHK.TRANS64.TRYWAIT P0, [UR17+0x40], R3 ;  /* 0x00004003ff0075a7 */ /* 0x000ea40008001111 */
[----:B--2---:R-:W-:Y:S05]  /*1f10*/  @!P0 BRA `(.L_x_35) ;  /* 0x0000005c00808947 */ /* 0x004fea0003800000 */
.L_x_34:
[----:B------:R2:W-:Y:S01]  /*1f20*/  @!P3 SYNCS.ARRIVE.TRANS64 RZ, [UR17], R2 ;  /* 0x00000002ffffb9a7 */ /* 0x0005e20008000011 */
[----:B------:R-:W-:-:S04]  /*1f30*/  ULOP3.LUT UR5, UR24, 0x2, URZ, 0xfc, !UPT ;  /* 0x0000000218057892 */ /* 0x000fc8000f8efcff */
[----:B------:R-:W-:-:S09]  /*1f40*/  UISETP.NE.AND UP0, UPT, UR5, 0x2, UPT ;  /* 0x000000020500788c */ /* 0x000fd2000bf05270 */
[----:B------:R-:W-:Y:S05]  /*1f50*/  BRA.U UP0, `(.L_x_36) ;  /* 0x0000000100047547 */ /* 0x000fea000b800000 */
[----:B------:R-:W-:Y:S05]  /*1f60*/  BPT.TRAP 0x1 ;  /* 0x000000040000795c */ /* 0x000fea0000300000 */
.L_x_36:
[----:B------:R-:W-:Y:S04]  /*1f70*/  BSSY.RECONVERGENT B0, `(.L_x_37) ;  /* 0x0000003000007945 */ /* 0x000fe80003800200 */
[----:B------:R-:W-:Y:S05]  /*1f80*/  @P2 BRA `(.L_x_38) ;  /* 0x0000000000042947 */ /* 0x000fea0003800000 */
[----:B------:R-:W-:Y:S05]  /*1f90*/  BPT.TRAP 0x1 ;  /* 0x000000040000795c */ /* 0x000fea0000300000 */
.L_x_38:
[----:B------:R-:W-:Y:S05]  /*1fa0*/  BSYNC.RECONVERGENT B0 ;  /* 0x0000000000007941 */ /* 0x000fea0003800200 */
.L_x_37:
[----:B------:R-:W-:Y:S02]  /*1fb0*/  UIADD3 UR5, UPT, UPT, UR4, 0x1, URZ ;  /* 0x0000000104057890 */ /* 0x000fe4000fffe0ff */
[----:B------:R-:W-:Y:S02]  /*1fc0*/  UIADD3 UR14, UP1, UPT, UR26, 0x80, URZ ;  /* 0x000000801a0e7890 */ /* 0x000fe4000ff3e0ff */
[----:B------:R-:W-:Y:S02]  /*1fd0*/  UISETP.NE.AND UP0, UPT, UR5, 0x8, UPT ;  /* 0x000000080500788c */ /* 0x000fe4000bf05270 */
[----:B------:R-:W-:Y:S02]  /*1fe0*/  USHF.L.U32 UR18, UR13, 0x7, URZ ;  /* 0x000000070d127899 */ /* 0x000fe400080006ff */
[----:B------:R-:W-:Y:S02]  /*1ff0*/  USEL UR8, URZ, 0x1, UP0 ;  /* 0x00000001ff087887 */ /* 0x000fe40008000000 */
[----:B------:R-:W-:-:S02]  /*2000*/  USEL UR5, UR5, URZ, UP0 ;  /* 0x000000ff05057287 */ /* 0x000fc40008000000 */
[----:B------:R-:W-:Y:S02]  /*2010*/  UIADD3 UR22, UP0, UPT, UR26, 0x180, URZ ;  /* 0x000001801a167890 */ /* 0x000fe4000ff1e0ff */
[----:B------:R-:W-:Y:S01]  /*2020*/  LOP3.LUT R12, R12, UR8, RZ, 0x3c, !PT ;  /* 0x000000080c0c7c12 */ /* 0x000fe2000f8e3cff */
[----:B------:R-:W-:Y:S02]  /*2030*/  ULEA UR6, UR5, UR7, 0x3 ;  /* 0x0000000705067291 */ /* 0x000fe4000f8e18ff */
[----:B------:R-:W-:Y:S01]  /*2040*/  ULEA UR8, UR4, UR7, 0xe ;  /* 0x0000000704087291 */ /* 0x000fe2000f8e70ff */
[----:B-1----:R-:W-:Y:S01]  /*2050*/  SHF.L.U32 R0, R12, 0x1f, RZ ;  /* 0x0000001f0c007819 */ /* 0x002fe200000006ff */
[----:B------:R-:W-:Y:S02]  /*2060*/  ULEA UR16, UR4, UR29, 0xd ;  /* 0x0000001d04107291 */ /* 0x000fe4000f8e68ff */
[----:B------:R-:W-:Y:S02]  /*2070*/  UIADD3.X UR15, UPT, UPT, URZ, UR27, URZ, UP1, !UPT ;  /* 0x0000001bff0f7290 */ /* 0x000fe40008ffe4ff */
[----:B------:R-:W-:Y:S01]  /*2080*/  UIADD3 UR8, UPT, UPT, UR8, 0x14400, URZ ;  /* 0x0001440008087890 */ /* 0x000fe2000fffe0ff */
[----:B------:R3:W4:Y:S01]  /*2090*/  SYNCS.PHASECHK.TRANS64.TRYWAIT P0, [UR6+0x40], R0 ;  /* 0x00004000ff0075a7 */ /* 0x0007220008001106 */
[----:B------:R-:W-:Y:S01]  /*20a0*/  UIADD3.X UR23, UPT, UPT, URZ, UR27, URZ, UP0, !UPT ;  /* 0x0000001bff177290 */ /* 0x000fe200087fe4ff */
[----:B------:R-:W-:Y:S01]  /*20b0*/  UMOV UR6, 0xff0000 ;  /* 0x00ff000000067882 */ /* 0x000fe20000000000 */
[----:B------:R-:W-:Y:S01]  /*20c0*/  UMOV UR30, 0x0 ;  /* 0x00000000001e7882 */ /* 0x000fe20000000000 */
[----:B------:R-:W-:Y:S01]  /*20d0*/  UMOV UR31, 0x10000000 ;  /* 0x10000000001f7882 */ /* 0x000fe20000000000 */
[----:B------:R-:W-:Y:S01]  /*20e0*/  UMOV UR19, UR35 ;  /* 0x0000002300137c82 */ /* 0x000fe20008000000 */
[----:B------:R-:W-:Y:S01]  /*20f0*/  UMOV UR20, UR36 ;  /* 0x0000002400147c82 */ /* 0x000fe20008000000 */
[----:B------:R-:W-:Y:S01]  /*2100*/  UMOV UR12, UR36 ;  /* 0x00000024000c7c82 */ /* 0x000fe20008000000 */
[----:B------:R-:W-:Y:S01]  /*2110*/  UMOV UR9, UR17 ;  /* 0x0000001100097c82 */ /* 0x000fe20008000000 */
[----:B------:R-:W-:Y:S01]  /*2120*/  UMOV UR10, UR18 ;  /* 0x00000012000a7c82 */ /* 0x000fe20008000000 */
[----:B------:R3:W-:Y:S01]  /*2130*/  UTMALDG.3D.MULTICAST [UR16], [UR14], UR6, desc[UR30] ;  /* 0x00001e100e0073b4 */ /* 0x0007e20008011806 */
[----:B------:R-:W-:Y:S01]  /*2140*/  UIADD3 UR13, UPT, UPT, UR13, 0x1, URZ ;  /* 0x000000010d0d7890 */ /* 0x000fe2000fffe0ff */
[----:B------:R-:W-:-:S03]  /*2150*/  UMOV UR4, UR5 ;  /* 0x0000000500047c82 */ /* 0x000fc60008000000 */
[----:B------:R-:W-:Y:S01]  /*2160*/  UISETP.NE.AND UP0, UPT, UR13, UR25, UPT ;  /* 0x000000190d00728c */ /* 0x000fe2000bf05270 */
[----:B------:R3:W-:Y:S08]  /*2170*/  UTMALDG.3D [UR8], [UR22], desc[UR30] ;  /* 0x00001e08160075b4 */ /* 0x0007f00008011000 */
[----:B---3--:R-:W-:Y:S05]  /*2180*/  BRA.U UP0, `(.L_x_39) ;  /* 0xfffffffd004c7547 */ /* 0x008fea000b83ffff */
.L_x_33:
[C---:B------:R-:W-:Y:S01]  /*2190*/  LEA R3, R11.reuse, UR7, 0x3 ;  /* 0x000000070b037c11 */ /* 0x040fe2000f8e18ff */
[----:B------:R-:W-:Y:S01]  /*21a0*/  NOP ;  /* 0x0000000000007918 */ /* 0x000fe20000000000 */
[----:B-1----:R-:W-:Y:S02]  /*21b0*/  SHF.L.U32 R0, R10, 0x1f, RZ ;  /* 0x0000001f0a007819 */ /* 0x002fe400000006ff */
[----:B------:R-:W-:Y:S02]  /*21c0*/  LEA R5, R11, UR7, 0x4 ;  /* 0x000000070b057c11 */ /* 0x000fe4000f8e20ff */
[----:B--2-4-:R-:W1:Y:S02]  /*21d0*/  SYNCS.PHASECHK.TRANS64.TRYWAIT P0, [R3+URZ+0xb0], R0 ;  /* 0x0000b000030075a7 */ /* 0x014e6400080011ff */
[----:B-1----:R-:W-:Y:S05]  /*21e0*/  @!P0 BRA `(.L_x_40) ;  /* 0x0000005800e48947 */ /* 0x002fea0003800000 */
.L_x_120:
[----:B------:R-:W2:Y:S01]  /*21f0*/  LDS.128 R4, [R5+0x140] ;  /* 0x0001400005047984 */ /* 0x000ea20000000c00 */
[----:B------:R-:W-:Y:S01]  /*2200*/  UISETP.GE.AND UP0, UPT, UR42, 0x1, UPT ;  /* 0x000000012a00788c */ /* 0x000fe2000bf06270 */
[----:B------:R-:W-:Y:S01]  /*2210*/  @!PT LDS RZ, [RZ] ;  /* 0x00000000fffff984 */ /* 0x000fe20000000800 */
[----:B------:R-:W-:Y:S01]  /*2220*/  @!PT LDS RZ, [RZ] ;  /* 0x00000000fffff984 */ /* 0x000fe20000000800 */
[----:B------:R-:W-:Y:S01]  /*2230*/  @!PT LDS RZ, [RZ] ;  /* 0x00000000fffff984 */ /* 0x000fe20000000800 */
[----:B------:R-:W-:Y:S01]  /*2240*/  @!PT LDS RZ, [RZ] ;  /* 0x00000000fffff984 */ /* 0x000fe20000000800 */
[----:B------:R3:W-:Y:S06]  /*2250*/  MEMBAR.ALL.CTA ;  /* 0x0000000000007992 */ /* 0x0007ec0000008000 */
[----:B---3--:R-:W3:Y:S01]  /*2260*/  FENCE.VIEW.ASYNC.S ;  /* 0x00000000000073c6 */ /* 0x008ee20000000000 */
[----:B--2---:R-:W-:-:S13]  /*2270*/  LOP3.LUT P0, RZ, R6, 0x1, RZ, 0xc0, !PT ;  /* 0x0000000106ff7812 */ /* 0x004fda000780c0ff */
[----:B---3--:R-:W-:Y:S01]  /*2280*/  VOTEU.ANY UP1, P0 ;  /* 0x0000000000ff7886 */ /* 0x008fe20000020100 */
[----:B------:R-:W-:-:S13]  /*2290*/  PLOP3.LUT P0, PT, PT, PT, UP1, 0x80, 0x8 ;  /* 0x000000000008781c */ /* 0x000fda0003f0f018 */
[----:B-1----:R-:W-:Y:S02]  /*22a0*/  @P0 LOP3.LUT R0, R5, 0xffff, RZ, 0xc0, !PT ;  /* 0x0000ffff05000812 */ /* 0x002fe400078ec0ff */
[----:B------:R-:W-:Y:S02]  /*22b0*/  @P0 MOV R2, R4 ;  /* 0x0000000400020202 */ /* 0x000fe40000000f00 */
[----:B------:R-:W-:Y:S01]  /*22c0*/  @P0 R2UR UR6, R0 ;  /* 0x00000000000602ca */ /* 0x000fe200000e0000 */
[----:B------:R-:W-:Y:S01]  /*22d0*/  VIADD R0, R3, 0xc0 ;  /* 0x000000c003007836 */ /* 0x000fe20000000000 */
[----:B------:R-:W-:Y:S02]  /*22e0*/  @P0 SHF.R.U32.HI R4, RZ, 0x10, R5 ;  /* 0x00000010ff040819 */ /* 0x000fe40000011605 */
[----:B------:R-:W-:Y:S02]  /*22f0*/  @P0 R2UR UR8, R2 ;  /* 0x00000000020802ca */ /* 0x000fe400000e0000 */
[----:B------:R-:W-:-:S02]  /*2300*/  PRMT R0, RZ, 0x654, R0 ;  /* 0x00000654ff007816 */ /* 0x000fc40000000000 */
[----:B------:R-:W-:Y:S02]  /*2310*/  @P0 R2UR UR4, R4 ;  /* 0x00000000040402ca */ /* 0x000fe400000e0000 */
[----:B------:R1:W-:Y:S03]  /*2320*/  SYNCS.ARRIVE.TRANS64.RED.A1T0 RZ, [R0+URZ], RZ ;  /* 0x000000ff00ff79a7 */ /* 0x0003e600081004ff */
[----:B------:R-:W-:-:S04]  /*2330*/  @UP1 UMOV UR37, UR6 ;  /* 0x0000000600251c82 */ /* 0x000fc80008000000 */
[----:B------:R-:W-:-:S04]  /*2340*/  @UP1 UMOV UR38, UR8 ;  /* 0x0000000800261c82 */ /* 0x000fc80008000000 */
[----:B------:R-:W-:Y:S01]  /*2350*/  @UP1 UMOV UR36, UR4 ;  /* 0x0000000400241c82 */ /* 0x000fe20008000000 */
[----:B------:R-:W-:Y:S05]  /*2360*/  BRA.U !UP0, `(.L_x_41) ;  /* 0x0000000108d47547 */ /* 0x000fea000b800000 */
[----:B------:R-:W2:Y:S01]  /*2370*/  LDCU.128 UR12, c[0x0][0xb10] ;  /* 0x00016200ff0c77ac */ /* 0x000ea20008000c00 */
[----:B------:R-:W3:Y:S01]  /*2380*/  LDCU UR25, c[0x0][0xb20] ;  /* 0x00016400ff1977ac */ /* 0x000ee20008000800 */
[----:B------:R-:W4:Y:S01]  /*2390*/  LDCU UR20, c[0x0][0xb0c] ;  /* 0x00016180ff1477ac */ /* 0x000f220008000800 */
[----:B------:R-:W1:Y:S01]  /*23a0*/  LDCU.64 UR10, c[0x0][0xb28] ;  /* 0x00016500ff0a77ac */ /* 0x000e620008000a00 */
[----:B------:R-:W-:Y:S02]  /*23b0*/  UISETP.NE.AND UP3, UPT, UR42, 0x1, UPT ;  /* 0x000000012a00788c */ /* 0x000fe4000bf65270 */
[----:B--2---:R-:W-:Y:S02]  /*23c0*/  UIMAD.WIDE.U32 UR16, UR39, UR15, URZ ;  /* 0x0000000f271072a5 */ /* 0x004fe4000f8e00ff */
[----:B------:R-:W-:Y:S02]  /*23d0*/  UIMAD.WIDE.U32 UR8, UR40, UR12, URZ ;  /* 0x0000000c280872a5 */ /* 0x000fe4000f8e00ff */
[----:B------:R-:W-:-:S02]  /*23e0*/  UISETP.NE.AND UP0, UPT, UR14, 0x1, UPT ;  /* 0x000000010e00788c */ /* 0x000fc4000bf05270 */
[----:B------:R-:W-:Y:S01]  /*23f0*/  UIMAD.WIDE.U32 UR22, UR37, UR15, URZ ;  /* 0x0000000f251672a5 */ /* 0x000fe2000f8e00ff */
[----:B------:R-:W-:Y:S02]  /*2400*/  UMOV UR16, UR17 ;  /* 0x0000001100107c82 */ /* 0x000fe40008000000 */
[----:B------:R-:W-:Y:S01]  /*2410*/  UMOV UR8, UR9 ;  /* 0x0000000900087c82 */ /* 0x000fe20008000000 */
[----:B---3--:R-:W-:Y:S02]  /*2420*/  USHF.R.U32.HI UR16, URZ, UR25, UR16 ;  /* 0x00000019ff107299 */ /* 0x008fe40008011610 */
[----:B----4-:R-:W-:Y:S02]  /*2430*/  UISETP.NE.AND UP2, UPT, UR20, 0x1, UPT ;  /* 0x000000011400788c */ /* 0x010fe4000bf45270 */
[----:B------:R-:W-:Y:S02]  /*2440*/  USHF.R.U32.HI UR8, URZ, UR13, UR8 ;  /* 0x0000000dff087299 */ /* 0x000fe40008011608 */
[----:B------:R-:W-:-:S02]  /*2450*/  USEL UR6, UR39, UR16, !UP0 ;  /* 0x0000001027067287 */ /* 0x000fc4000c000000 */
[----:B------:R-:W-:Y:S02]  /*2460*/  USEL UR8, UR40, UR8, !UP2 ;  /* 0x0000000828087287 */ /* 0x000fe4000d000000 */
[----:B-1----:R-:W-:Y:S01]  /*2470*/  UIMAD.WIDE.U32 UR16, UR6, UR10, URZ ;  /* 0x0000000a061072a5 */ /* 0x002fe2000f8e00ff */
[----:B------:R-:W-:Y:S01]  /*2480*/  UMOV UR4, UR23 ;  /* 0x0000001700047c82 */ /* 0x000fe20008000000 */
[----:B------:R-:W-:Y:S02]  /*2490*/  UIMAD.WIDE.U32 UR18, UR38, UR12, URZ ;  /* 0x0000000c261272a5 */ /* 0x000fe4000f8e00ff */
[----:B------:R-:W-:-:S03]  /*24a0*/  UIMAD.WIDE.U32 UR22, UR8, UR10, URZ ;  /* 0x0000000a081672a5 */ /* 0x000fc6000f8e00ff */
[----:B------:R-:W-:Y:S01]  /*24b0*/  UMOV UR16, UR17 ;  /* 0x0000001100107c82 */ /* 0x000fe20008000000 */
[----:B------:R-:W-:Y:S02]  /*24c0*/  USHF.R.U32.HI UR4, URZ, UR25, UR4 ;  /* 0x00000019ff047299 */ /* 0x000fe40008011604 */
[----:B------:R-:W-:Y:S01]  /*24d0*/  @UP3 USHF.R.U32.HI UR6, URZ, UR11, UR16 ;  /* 0x0000000bff063299 */ /* 0x000fe20008011610 */
[----:B------:R-:W-:Y:S01]  /*24e0*/  UMOV UR18, UR19 ;  /* 0x0000001300127c82 */ /* 0x000fe20008000000 */
[----:B------:R-:W-:Y:S01]  /*24f0*/  UMOV UR22, UR23 ;  /* 0x0000001700167c82 */ /* 0x000fe20008000000 */
[----:B------:R-:W-:Y:S02]  /*2500*/  USHF.R.U32.HI UR13, URZ, UR13, UR18 ;  /* 0x0000000dff0d7299 */ /* 0x000fe40008011612 */
[----:B------:R-:W-:Y:S02]  /*2510*/  USEL UR4, UR37, UR4, !UP0 ;  /* 0x0000000425047287 */ /* 0x000fe4000c000000 */
[----:B------:R-:W-:-:S02]  /*2520*/  @UP3 USHF.R.U32.HI UR8, URZ, UR11, UR22 ;  /* 0x0000000bff083299 */ /* 0x000fc40008011616 */
[----:B------:R-:W-:Y:S02]  /*2530*/  UIMAD UR9, UR42, UR6, URZ ;  /* 0x000000062a0972a4 */ /* 0x000fe4000f8e02ff */
[----:B------:R-:W-:Y:S02]  /*2540*/  USEL UR6, UR38, UR13, !UP2 ;  /* 0x0000000d26067287 */ /* 0x000fe4000d000000 */
[----:B------:R-:W-:Y:S02]  /*2550*/  UIMAD UR12, UR42, UR8, URZ ;  /* 0x000000082a0c72a4 */ /* 0x000fe4000f8e02ff */
[----:B------:R-:W-:Y:S02]  /*2560*/  UISETP.GE.AND UP0, UPT, UR4, UR9, UPT ;  /* 0x000000090400728c */ /* 0x000fe4000bf06270 */
[----:B------:R-:W-:Y:S02]  /*2570*/  UIMAD.WIDE.U32 UR16, UR4, UR10, URZ ;  /* 0x0000000a041072a5 */ /* 0x000fe4000f8e00ff */
[----:B------:R-:W-:-:S02]  /*2580*/  UISETP.GE.OR UP0, UPT, UR6, UR12, UP0 ;  /* 0x0000000c0600728c */ /* 0x000fc40008706670 */
        /* <DEDUP_REMOVED lines=19> */
.L_x_41:
[----:B------:R-:W2:Y:S02]  /*26c0*/  LDCU UR4, c[0x0][0xb30] ;  /* 0x00016600ff0477ac */ /* 0x000ea40008000800 */
[----:B--2---:R-:W-:-:S09]  /*26d0*/  UISETP.NE.AND UP0, UPT, UR4, 0x1, UPT ;  /* 0x000000010400788c */ /* 0x004fd2000bf05270 */
[----:B------:R-:W-:Y:S05]  /*26e0*/  BRA.U UP0, `(.L_x_42) ;  /* 0x0000000100447547 */ /* 0x000fea000b800000 */
[----:B------:R-:W2:Y:S01]  /*26f0*/  LDCU.128 UR12, c[0x0][0xb10] ;  /* 0x00016200ff0c77ac */ /* 0x000ea20008000c00 */
[----:B------:R-:W3:Y:S01]  /*2700*/  LDCU UR16, c[0x0][0xb0c] ;  /* 0x00016180ff1077ac */ /* 0x000ee20008000800 */
[----:B------:R-:W4:Y:S01]  /*2710*/  LDCU UR17, c[0x0][0xb20] ;  /* 0x00016400ff1177ac */ /* 0x000f220008000800 */
[----:B--2---:R-:W-:Y:S02]  /*2720*/  UIMAD.WIDE.U32 UR10, UR38, UR12, URZ ;  /* 0x0000000c260a72a5 */ /* 0x004fe4000f8e00ff */
[----:B------:R-:W-:Y:S02]  /*2730*/  UIMAD.WIDE.U32 UR8, UR37, UR15, URZ ;  /* 0x0000000f250872a5 */ /* 0x000fe4000f8e00ff */
[----:B---3--:R-:W-:Y:S02]  /*2740*/  UISETP.NE.AND UP2, UPT, UR16, 0x1, UPT ;  /* 0x000000011000788c */ /* 0x008fe4000bf45270 */
[----:B------:R-:W-:Y:S01]  /*2750*/  UISETP.NE.AND UP0, UPT, UR14, 0x1, UPT ;  /* 0x000000010e00788c */ /* 0x000fe2000bf05270 */
[----:B------:R-:W-:-:S02]  /*2760*/  UMOV UR6, UR11 ;  /* 0x0000000b00067c82 */ /* 0x000fc40008000000 */
[----:B------:R-:W-:Y:S01]  /*2770*/  UMOV UR4, UR9 ;  /* 0x0000000900047c82 */ /* 0x000fe20008000000 */
[----:B------:R-:W-:Y:S02]  /*2780*/  USHF.R.U32.HI UR6, URZ, UR13, UR6 ;  /* 0x0000000dff067299 */ /* 0x000fe40008011606 */
[----:B----4-:R-:W-:Y:S02]  /*2790*/  USHF.R.U32.HI UR4, URZ, UR17, UR4 ;  /* 0x00000011ff047299 */ /* 0x010fe40008011604 */
[----:B------:R-:W-:Y:S02]  /*27a0*/  USEL UR6, UR38, UR6, !UP2 ;  /* 0x0000000626067287 */ /* 0x000fe4000d000000 */
[----:B------:R-:W-:-:S04]  /*27b0*/  USEL UR4, UR37, UR4, !UP0 ;  /* 0x0000000425047287 */ /* 0x000fc8000c000000 */
[----:B------:R-:W-:Y:S02]  /*27c0*/  UIADD3 UR8, UPT, UPT, UR6, -UR4, URZ ;  /* 0x8000000406087290 */ /* 0x000fe4000fffe0ff */
[----:B------:R-:W-:Y:S02]  /*27d0*/  UIADD3 UR4, UPT, UPT, -UR6, UR4, URZ ;  /* 0x0000000406047290 */ /* 0x000fe4000fffe1ff */
[----:B------:R-:W-:Y:S02]  /*27e0*/  UIMAD UR37, UR8, UR14, UR37 ;  /* 0x0000000e082572a4 */ /* 0x000fe4000f8e0225 */
[----:B------:R-:W-:-:S12]  /*27f0*/  UIMAD UR38, UR4, UR16, UR38 ;  /* 0x00000010042672a4 */ /* 0x000fd8000f8e0226 */
.L_x_42:
[----:B------:R-:W-:Y:S01]  /*2800*/  VIADD R11, R11, 0x1 ;  /* 0x000000010b0b7836 */ /* 0x000fe20000000000 */
[----:B------:R-:W-:Y:S01]  /*2810*/  PLOP3.LUT P1, PT, PT, PT, PT, 0x80, 0x8 ;  /* 0x000000000008781c */ /* 0x000fe20003f2f070 */
[----:B------:R-:W-:Y:S02]  /*2820*/  UIADD3 UR16, UPT, UPT, UR38, UR62, URZ ;  /* 0x0000003e26107290 */ /* 0x000fe4000fffe0ff */
[----:B------:R-:W-:Y:S01]  /*2830*/  UIADD3 UR20, UPT, UPT, UR37, UR59, URZ ;  /* 0x0000003b25147290 */ /* 0x000fe2000fffe0ff */
[----:B------:R-:W-:-:S04]  /*2840*/  ISETP.NE.AND P0, PT, R11, 0x2, PT ;  /* 0x000000020b00780c */ /* 0x000fc80003f05270 */
[----:B------:R-:W-:Y:S02]  /*2850*/  SEL R3, RZ, 0x1, P0 ;  /* 0x00000001ff037807 */ /* 0x000fe40000000000 */
[----:B------:R-:W-:Y:S02]  /*2860*/  SEL R11, R11, RZ, P0 ;  /* 0x000000ff0b0b7207 */ /* 0x000fe40000000000 */
[----:B------:R-:W-:Y:S01]  /*2870*/  LOP3.LUT R10, R10, R3, RZ, 0x3c, !PT ;  /* 0x000000030a0a7212 */ /* 0x000fe200078e3cff */
[----:B------:R-:W-:Y:S06]  /*2880*/  BRA.U UP1, `(.L_x_43) ;  /* 0xfffffff1015c7547 */ /* 0x000fec000b83ffff */
[----:B------:R-:W-:Y:S01]  /*2890*/  UIADD3 UR7, UPT, UPT, UR7, 0x40, URZ ;  /* 0x0000004007077890 */ /* 0x000fe2000fffe0ff */
[----:B------:R-:W-:-:S03]  /*28a0*/  SHF.L.U32 R3, R12, 0x1f, RZ ;  /* 0x0000001f0c037819 */ /* 0x000fc600000006ff */
[----:B------:R-:W-:-:S09]  /*28b0*/  ULEA UR4, UR5, UR7, 0x3 ;  /* 0x0000000705047291 */ /* 0x000fd2000f8e18ff */
[----:B------:R-:W2:Y:S02]  /*28c0*/  SYNCS.PHASECHK.TRANS64.TRYWAIT P0, [UR4], R3 ;  /* 0x00000003ff0075a7 */ /* 0x000ea40008001104 */
[----:B--2---:R-:W-:Y:S05]  /*28d0*/  @!P0 BRA `(.L_x_44) ;  /* 0x00000054003c8947 */ /* 0x004fea0003800000 */
.L_x_122:
[----:B------:R-:W-:-:S04]  /*28e0*/  UIADD3 UR4, UPT, UPT, UR5, 0x1, URZ ;  /* 0x0000000105047890 */ /* 0x000fc8000fffe0ff */
[----:B------:R-:W-:-:S04]  /*28f0*/  UISETP.NE.AND UP0, UPT, UR4, 0x8, UPT ;  /* 0x000000080400788c */ /* 0x000fc8000bf05270 */
[----:B------:R-:W-:Y:S02]  /*2900*/  USEL UR6, URZ, 0x1, UP0 ;  /* 0x00000001ff067887 */ /* 0x000fe40008000000 */
[----:B------:R-:W-:-:S04]  /*2910*/  USEL UR4, UR4, URZ, UP0 ;  /* 0x000000ff04047287 */ /* 0x000fc80008000000 */
[----:B------:R-:W-:Y:S01]  /*2920*/  ULEA UR5, UR4, UR7, 0x3 ;  /* 0x0000000704057291 */ /* 0x000fe2000f8e18ff */
[----:B------:R-:W-:-:S04]  /*2930*/  LOP3.LUT R2, R12, UR6, RZ, 0x3c, !PT ;  /* 0x000000060c027c12 */ /* 0x000fc8000f8e3cff */
[----:B-1----:R-:W-:-:S04]  /*2940*/  SHF.L.U32 R3, R2, 0x1f, RZ ;  /* 0x0000001f02037819 */ /* 0x002fc800000006ff */
[----:B------:R-:W1:Y:S02]  /*2950*/  SYNCS.PHASECHK.TRANS64.TRYWAIT P0, [UR5], R3 ;  /* 0x00000003ff0075a7 */ /* 0x000e640008001105 */
[----:B-1----:R-:W-:Y:S05]  /*2960*/  @!P0 BRA `(.L_x_45) ;  /* 0x0000005400308947 */ /* 0x002fea0003800000 */
.L_x_124:
        /* <DEDUP_REMOVED lines=9> */
.L_x_126:
        /* <DEDUP_REMOVED lines=9> */
.L_x_128:
        /* <DEDUP_REMOVED lines=9> */
.L_x_130:
        /* <DEDUP_REMOVED lines=9> */
.L_x_132:
        /* <DEDUP_REMOVED lines=9> */
.L_x_134:
[----:B------:R-:W-:-:S04]  /*2c40*/  UIADD3 UR4, UPT, UPT, UR4, 0x1, URZ ;  /* 0x0000000104047890 */ /* 0x000fc8000fffe0ff */
[----:B------:R-:W-:-:S04]  /*2c50*/  UISETP.NE.AND UP0, UPT, UR4, 0x8, UPT ;  /* 0x000000080400788c */ /* 0x000fc8000bf05270 */
[----:B------:R-:W-:Y:S02]  /*2c60*/  USEL UR5, URZ, 0x1, UP0 ;  /* 0x00000001ff057887 */ /* 0x000fe40008000000 */
[----:B------:R-:W-:-:S04]  /*2c70*/  USEL UR4, UR4, URZ, UP0 ;  /* 0x000000ff04047287 */ /* 0x000fc80008000000 */
[----:B------:R-:W-:Y:S01]  /*2c80*/  ULEA UR4, UR4, UR7, 0x3 ;  /* 0x0000000704047291 */ /* 0x000fe2000f8e18ff */
[----:B-1----:R-:W-:-:S04]  /*2c90*/  LOP3.LUT R3, R2, UR5, RZ, 0x3c, !PT ;  /* 0x0000000502037c12 */ /* 0x002fc8000f8e3cff */
[----:B------:R-:W-:Y:S01]  /*2ca0*/  SHF.L.U32 R3, R3, 0x1f, RZ ;  /* 0x0000001f03037819 */ /* 0x000fe200000006ff */
[----:B------:R-:W-:-:S07]  /*2cb0*/  IMAD.U32 R0, RZ, RZ, UR4 ;  /* 0x00000004ff007e24 */ /* 0x000fce000f8e00ff */
.L_x_51:
[----:B-1----:R1:W2:Y:S02]  /*2cc0*/  SYNCS.PHASECHK.TRANS64.TRYWAIT P0, [R0+URZ], R3 ;  /* 0x00000003000075a7 */ /* 0x0022a400080011ff */
[----:B--2---:R-:W-:Y:S05]  /*2cd0*/  @!P0 NANOSLEEP.SYNCS 0x989680 ;  /* 0x009896800000895d */ /* 0x004fea0003900000 */
[----:B------:R-:W2:Y:S02]  /*2ce0*/  @!P0 SYNCS.PHASECHK.TRANS64 P0, [R0+URZ], R3 ;  /* 0x00000003000085a7 */ /* 0x000ea400080010ff */
[----:B--2---:R-:W-:Y:S05]  /*2cf0*/  @P0 EXIT ;  /* 0x000000000000094d */ /* 0x004fea0003800000 */
[----:B------:R-:W-:Y:S05]  /*2d00*/  BRA `(.L_x_51) ;  /* 0xfffffffc00ec7947 */ /* 0x000fea000383ffff */
.L_x_23:
[----:B------:R-:W1:Y:S02]  /*2d10*/  S2UR UR4, SR_CgaCtaId ;  /* 0x00000000000479c3 */ /* 0x000e640000008800 */
[----:B-1----:R-:W-:-:S04]  /*2d20*/  UISETP.NE.AND UP0, UPT, UR4, URZ, UPT ;  /* 0x000000ff0400728c */ /* 0x002fc8000bf05270 */
[----:B------:R-:W-:-:S09]  /*2d30*/  UISETP.NE.OR UP0, UPT, UR17, 0x1, UP0 ;  /* 0x000000011100788c */ /* 0x000fd20008705670 */
[----:B------:R-:W-:Y:S05]  /*2d40*/  BRA.U UP0, `(.L_x_52) ;  /* 0x00000005004c7547 */ /* 0x000fea000b800000 */
[----:B------:R-:W1:Y:S01]  /*2d50*/  S2UR UR5, SR_CgaCtaId ;  /* 0x00000000000579c3 */ /* 0x000e620000008800 */
[----:B------:R-:W-:Y:S01]  /*2d60*/  UMOV UR4, 0x400 ;  /* 0x0000040000047882 */ /* 0x000fe20000000000 */
[----:B------:R-:W-:Y:S01]  /*2d70*/  ISETP.GE.U32.AND P2, PT, R0, 0x8, PT ;  /* 0x000000080000780c */ /* 0x000fe20003f46070 */
[----:B------:R-:W-:Y:S01]  /*2d80*/  IMAD.MOV.U32 R12, RZ, RZ, 0x1 ;  /* 0x00000001ff0c7424 */ /* 0x000fe200078e00ff */
[----:B------:R-:W-:Y:S02]  /*2d90*/  CS2R R10, SRZ ;  /* 0x00000000000a7805 */ /* 0x000fe4000001ff00 */
[----:B------:R-:W-:Y:S01]  /*2da0*/  CS2R R8, SRZ ;  /* 0x0000000000087805 */ /* 0x000fe2000001ff00 */
[----:B-1----:R-:W-:-:S03]  /*2db0*/  ULEA UR6, UR5, UR4, 0x18 ;  /* 0x0000000405067291 */ /* 0x002fc6000f8ec0ff */
[----:B------:R-:W-:-:S09]  /*2dc0*/  UMOV UR5, URZ ;  /* 0x000000ff00057c82 */ /* 0x000fd20008000000 */
.L_x_56:
[----:B------:R-:W-:Y:S02]  /*2dd0*/  LEA R2, R8, UR6, 0x3 ;  /* 0x0000000608027c11 */ /* 0x000fe4000f8e18ff */
[----:B------:R-:W-:-:S03]  /*2de0*/  SHF.L.U32 R5, R9, 0x1f, RZ ;  /* 0x0000001f09057819 */ /* 0x000fc600000006ff */
[----:B------:R-:W-:Y:S01]  /*2df0*/  VIADD R4, R2, 0x120 ;  /* 0x0000012002047836 */ /* 0x000fe20000000000 */
[----:B------:R-:W1:Y:S02]  /*2e00*/  SYNCS.PHASECHK.TRANS64.TRYWAIT P0, [R2+URZ+0x110], R5 ;  /* 0x00011005020075a7 */ /* 0x000e6400080011ff */
[----:B-1----:R-:W-:Y:S05]  /*2e10*/  @!P0 BRA `(.L_x_53) ;  /* 0x0000005000948947 */ /* 0x002fea0003800000 */
.L_x_135:
[----:B------:R-:W-:Y:S01]  /*2e20*/  ULEA UR4, UR5, UR6, 0x3 ;  /* 0x0000000605047291 */ /* 0x000fe2000f8e18ff */
[----:B------:R-:W-:Y:S02]  /*2e30*/  PRMT R4, RZ, 0x654, R4 ;  /* 0x00000654ff047816 */ /* 0x000fe40000000004 */
[----:B-1----:R-:W-:Y:S01]  /*2e40*/  SHF.L.U32 R5, R12, 0x1f, RZ ;  /* 0x0000001f0c057819 */ /* 0x002fe200000006ff */
[----:B------:R-:W-:Y:S01]  /*2e50*/  UIADD3 UR7, UPT, UPT, UR4, 0xb0, URZ ;  /* 0x000000b004077890 */ /* 0x000fe2000fffe0ff */
[----:B------:R1:W-:Y:S05]  /*2e60*/  SYNCS.ARRIVE.TRANS64.RED.A1T0 RZ, [R4+URZ], RZ ;  /* 0x000000ff04ff79a7 */ /* 0x0003ea00081004ff */
[----:B------:R-:W-:Y:S01]  /*2e70*/  IMAD.U32 R7, RZ, RZ, UR7 ;  /* 0x00000007ff077e24 */ /* 0x000fe2000f8e00ff */
[----:B------:R-:W2:Y:S04]  /*2e80*/  SYNCS.PHASECHK.TRANS64.TRYWAIT P0, [UR4+0xc0], R5 ;  /* 0x0000c005ff0075a7 */ /* 0x000ea80008001104 */
[----:B------:R-:W-:Y:S01]  /*2e90*/  PRMT R6, R0, 0x654, R7 ;  /* 0x0000065400067816 */ /* 0x000fe20000000007 */
[----:B-1----:R-:W-:Y:S01]  /*2ea0*/  @!P2 IMAD.MOV.U32 R4, RZ, RZ, 0x10 ;  /* 0x00000010ff04a424 */ /* 0x002fe200078e00ff */
[----:B--2---:R-:W-:Y:S06]  /*2eb0*/  @!P0 BRA `(.L_x_54) ;  /* 0x0000005000808947 */ /* 0x004fec0003800000 */
.L_x_137:
[----:B------:R-:W-:Y:S01]  /*2ec0*/  ULEA UR8, UR5, UR6, 0x4 ;  /* 0x0000000605087291 */ /* 0x000fe2000f8e20ff */
[----:B------:R-:W-:Y:S01]  /*2ed0*/  SEL R3, R6, R3, !P2 ;  /* 0x0000000306037207 */ /* 0x000fe20005000000 */
[----:B------:R-:W-:Y:S01]  /*2ee0*/  UIADD3 UR9, UPT, UPT, UR4, 0xb0, URZ ;  /* 0x000000b004097890 */ /* 0x000fe2000fffe0ff */
[----:B-1----:R-:W-:Y:S01]  /*2ef0*/  LEA R2, R11, UR6, 0x3 ;  /* 0x000000060b027c11 */ /* 0x002fe2000f8e18ff */
[----:B------:R-:W-:Y:S01]  /*2f00*/  UIADD3 UR8, UPT, UPT, UR8, 0x140, URZ ;  /* 0x0000014008087890 */ /* 0x000fe2000fffe0ff */
[----:B------:R-:W-:Y:S01]  /*2f10*/  SHF.L.U32 R5, R10, 0x1f, RZ ;  /* 0x0000001f0a057819 */ /* 0x000fe200000006ff */
[----:B------:R1:W-:Y:S01]  /*2f20*/  @!P2 SYNCS.ARRIVE.TRANS64.RED RZ, [R3+URZ], R4 ;  /* 0x0000000403ffa9a7 */ /* 0x0003e200080004ff */
[----:B------:R-:W-:Y:S01]  /*2f30*/  UIADD3 UR4, UPT, UPT, UR5, 0x1, URZ ;  /* 0x0000000105047890 */ /* 0x000fe2000fffe0ff */
[----:B------:R-:W-:-:S03]  /*2f40*/  VIADD R8, R8, 0x1 ;  /* 0x0000000108087836 */ /* 0x000fc60000000000 */
[----:B------:R-:W-:Y:S02]  /*2f50*/  UISETP.NE.AND UP0, UPT, UR4, 0x2, UPT ;  /* 0x000000020400788c */ /* 0x000fe4000bf05270 */
[----:B------:R-:W-:Y:S06]  /*2f60*/  UGETNEXTWORKID.BROADCAST [UR8], [UR9] ;  /* 0x00000000080073ca */ /* 0x000fec0008000100 */
[----:B------:R-:W-:Y:S01]  /*2f70*/  USEL UR7, URZ, 0x1, UP0 ;  /* 0x00000001ff077887 */ /* 0x000fe20008000000 */
[----:B------:R-:W-:Y:S01]  /*2f80*/  ISETP.NE.AND P0, PT, R8, 0x2, PT ;  /* 0x000000020800780c */ /* 0x000fe20003f05270 */
[----:B------:R-:W-:Y:S01]  /*2f90*/  USEL UR5, UR4, URZ, UP0 ;  /* 0x000000ff04057287 */ /* 0x000fe20008000000 */
[----:B------:R-:W2:Y:S03]  /*2fa0*/  SYNCS.PHASECHK.TRANS64.TRYWAIT P1, [R2+URZ+0xb0], R5 ;  /* 0x0000b005020075a7 */ /* 0x000ea600080211ff */
[----:B------:R-:W-:Y:S01]  /*2fb0*/  LOP3.LUT R12, R12, UR7, RZ, 0x3c, !PT ;  /* 0x000000070c0c7c12 */ /* 0x000fe2000f8e3cff */
[----:B-12---:R-:W-:Y:S07]  /*2fc0*/  @!P1 BRA `(.L_x_55) ;  /* 0x0000005000549947 */ /* 0x006fee0003800000 */
.L_x_138:
[C---:B------:R-:W-:Y:S01]  /*2fd0*/  LEA R4, R11.reuse, UR6, 0x4 ;  /* 0x000000060b047c11 */ /* 0x040fe2000f8e20ff */
[----:B-1----:R-:W-:Y:S01]  /*2fe0*/  VIADD R2, R2, 0xc0 ;  /* 0x000000c002027836 */ /* 0x002fe20000000000 */
[----:B------:R-:W-:Y:S01]  /*2ff0*/  SEL R8, R8, RZ, P0 ;  /* 0x000000ff08087207 */ /* 0x000fe20000000000 */
[----:B------:R-:W-:-:S03]  /*3000*/  VIADD R11, R11, 0x1 ;  /* 0x000000010b0b7836 */ /* 0x000fc60000000000 */
[----:B------:R-:W1:Y:S01]  /*3010*/  LDS.128 R4, [R4+0x140] ;  /* 0x0001400004047984 */ /* 0x000e620000000c00 */
[----:B------:R-:W-:Y:S02]  /*3020*/  PRMT R2, RZ, 0x654, R2 ;  /* 0x00000654ff027816 */ /* 0x000fe40000000002 */
[C---:B------:R-:W-:Y:S01]  /*3030*/  ISETP.NE.AND P1, PT, R11.reuse, 0x2, PT ;  /* 0x000000020b00780c */ /* 0x040fe20003f25270 */
[----:B------:R-:W-:Y:S01]  /*3040*/  @!PT LDS RZ, [RZ] ;  /* 0x00000000fffff984 */ /* 0x000fe20000000800 */
[----:B------:R-:W-:Y:S01]  /*3050*/  @!PT LDS RZ, [RZ] ;  /* 0x00000000fffff984 */ /* 0x000fe20000000800 */
[----:B------:R-:W-:Y:S01]  /*3060*/  @!PT LDS RZ, [RZ] ;  /* 0x00000000fffff984 */ /* 0x000fe20000000800 */
[----:B------:R-:W-:Y:S01]  /*3070*/  @!PT LDS RZ, [RZ] ;  /* 0x00000000fffff984 */ /* 0x000fe20000000800 */
[----:B------:R2:W-:Y:S06]  /*3080*/  MEMBAR.ALL.CTA ;  /* 0x0000000000007992 */ /* 0x0005ec0000008000 */
[----:B--2---:R-:W2:Y:S01]  /*3090*/  FENCE.VIEW.ASYNC.S ;  /* 0x00000000000073c6 */ /* 0x004ea20000000000 */
[----:B------:R-:W-:Y:S01]  /*30a0*/  SEL R11, R11, RZ, P1 ;  /* 0x000000ff0b0b7207 */ /* 0x000fe20000800000 */
[----:B--2---:R2:W-:Y:S01]  /*30b0*/  SYNCS.ARRIVE.TRANS64.RED.A1T0 RZ, [R2+URZ], RZ ;  /* 0x000000ff02ff79a7 */ /* 0x0045e200081004ff */
[----:B-1----:R-:W-:-:S02]  /*30c0*/  LOP3.LUT P3, RZ, R6, 0x1, RZ, 0xc0, !PT ;  /* 0x0000000106ff7812 */ /* 0x002fc4000786c0ff */
[----:B------:R-:W-:-:S04]  /*30d0*/  SEL R5, RZ, 0x1, P1 ;  /* 0x00000001ff057807 */ /* 0x000fc80000800000 */
[----:B------:R-:W-:Y:S02]  /*30e0*/  LOP3.LUT R10, R10, R5, RZ, 0x3c, !PT ;  /* 0x000000050a0a7212 */ /* 0x000fe400078e3cff */
[----:B--2---:R-:W-:-:S04]  /*30f0*/  SEL R2, RZ, 0x1, P0 ;  /* 0x00000001ff027807 */ /* 0x004fc80000000000 */
[----:B------:R-:W-:Y:S01]  /*3100*/  LOP3.LUT R9, R9, R2, RZ, 0x3c, !PT ;  /* 0x0000000209097212 */ /* 0x000fe200078e3cff */
[----:B------:R-:W-:Y:S06]  /*3110*/  @P3 BRA `(.L_x_56) ;  /* 0xfffffffc002c3947 */ /* 0x000fec000383ffff */
[----:B------:R-:W-:Y:S01]  /*3120*/  ULEA UR4, UR5, UR6, 0x3 ;  /* 0x0000000605047291 */ /* 0x000fe2000f8e18ff */
[----:B------:R-:W-:-:S08]  /*3130*/  SHF.L.U32 R3, R12, 0x1f, RZ ;  /* 0x0000001f0c037819 */ /* 0x000fd000000006ff */
[----:B------:R-:W1:Y:S02]  /*3140*/  SYNCS.PHASECHK.TRANS64 P0, [UR4+0xc0], R3 ;  /* 0x0000c003ff0075a7 */ /* 0x000e640008001004 */
[----:B-1----:R-:W-:Y:S05]  /*3150*/  @P0 BRA `(.L_x_57) ;  /* 0x0000000000080947 */ /* 0x002fea0003800000 */
[----:B------:R-:W1:Y:S02]  /*3160*/  SYNCS.PHASECHK.TRANS64.TRYWAIT P0, [UR4+0xc0], R3 ;  /* 0x0000c003ff0075a7 */ /* 0x000e640008001104 */
[----:B-1----:R-:W-:Y:S05]  /*3170*/  @!P0 BRA `(.L_x_58) ;  /* 0x0000004c00fc8947 */ /* 0x002fea0003800000 */
.L_x_57:
[----:B------:R-:W-:-:S04]  /*3180*/  UIADD3 UR7, UPT, UPT, UR5, 0x1, URZ ;  /* 0x0000000105077890 */ /* 0x000fc8000fffe0ff */
[----:B------:R-:W-:-:S04]  /*3190*/  UISETP.NE.AND UP0, UPT, UR7, 0x2, UPT ;  /* 0x000000020700788c */ /* 0x000fc8000bf05270 */
[----:B------:R-:W-:Y:S02]  /*31a0*/  USEL UR8, URZ, 0x1, UP0 ;  /* 0x00000001ff087887 */ /* 0x000fe40008000000 */
[----:B------:R-:W-:-:S04]  /*31b0*/  USEL UR7, UR7, URZ, UP0 ;  /* 0x000000ff07077287 */ /* 0x000fc80008000000 */
[----:B------:R-:W-:Y:S01]  /*31c0*/  ULEA UR7, UR7, UR6, 0x3 ;  /* 0x0000000607077291 */ /* 0x000fe2000f8e18ff */
[----:B-1----:R-:W-:-:S04]  /*31d0*/  LOP3.LUT R3, R12, UR8, RZ, 0x3c, !PT ;  /* 0x000000080c037c12 */ /* 0x002fc8000f8e3cff */
[----:B------:R-:W-:-:S04]  /*31e0*/  SHF.L.U32 R0, R3, 0x1f, RZ ;  /* 0x0000001f03007819 */ /* 0x000fc800000006ff */
[----:B------:R-:W1:Y:S02]  /*31f0*/  SYNCS.PHASECHK.TRANS64 P0, [UR7+0xc0], R0 ;  /* 0x0000c000ff0075a7 */ /* 0x000e640008001007 */
[----:B-1----:R-:W-:Y:S05]  /*3200*/  @P0 EXIT ;  /* 0x000000000000094d */ /* 0x002fea0003800000 */
[----:B------:R-:W-:Y:S02]  /*3210*/  SHF.L.U32 R3, R3, 0x1f, RZ ;  /* 0x0000001f03037819 */ /* 0x000fe400000006ff */
[----:B------:R-:W-:-:S07]  /*3220*/  MOV R0, UR7 ;  /* 0x0000000700007c02 */ /* 0x000fce0008000f00 */
.L_x_59:
[----:B-1----:R1:W2:Y:S02]  /*3230*/  SYNCS.PHASECHK.TRANS64.TRYWAIT P0, [R0+URZ+0xc0], R3 ;  /* 0x0000c003000075a7 */ /* 0x0022a400080011ff */
[----:B--2---:R-:W-:Y:S05]  /*3240*/  @!P0 NANOSLEEP.SYNCS 0x989680 ;  /* 0x009896800000895d */ /* 0x004fea0003900000 */
[----:B------:R-:W2:Y:S02]  /*3250*/  @!P0 SYNCS.PHASECHK.TRANS64 P0, [R0+URZ+0xc0], R3 ;  /* 0x0000c003000085a7 */ /* 0x000ea400080010ff */
[----:B--2---:R-:W-:Y:S05]  /*3260*/  @P0 EXIT ;  /* 0x000000000000094d */ /* 0x004fea0003800000 */
[----:B------:R-:W-:Y:S05]  /*3270*/  BRA `(.L_x_59) ;  /* 0xfffffffc00ec7947 */ /* 0x000fea000383ffff */
.L_x_52:
[----:B------:R-:W-:Y:S05]  /*3280*/  BRA.U UP4, `(.L_x_60) ;  /* 0x0000000d04d87547 */ /* 0x000fea000b800000 */
[----:B------:R-:W1:Y:S01]  /*3290*/  S2UR UR7, SR_CgaCtaId ;  /* 0x00000000000779c3 */ /* 0x000e620000008800 */
[----:B------:R-:W-:Y:S01]  /*32a0*/  UMOV UR4, 0x40 ;  /* 0x0000004000047882 */ /* 0x000fe20000000000 */
[----:B------:R-:W-:Y:S01]  /*32b0*/  NOP ;  /* 0x0000000000007918 */ /* 0x000fe20000000000 */
[----:B------:R-:W-:Y:S01]  /*32c0*/  UMOV UR6, 0x400 ;  /* 0x0000040000067882 */ /* 0x000fe20000000000 */
[----:B-1----:R-:W-:Y:S02]  /*32d0*/  ULEA UR5, UR7, UR4, 0x18 ;  /* 0x0000000407057291 */ /* 0x002fe4000f8ec0ff */
[----:B------:R-:W-:-:S07]  /*32e0*/  ULEA UR6, UR7, UR6, 0x18 ;  /* 0x0000000607067291 */ /* 0x000fce000f8ec0ff */
[----:B------:R-:W1:Y:S02]  /*32f0*/  LDS.U8 R0, [UR5+0x1c] ;  /* 0x00001c05ff007984 */ /* 0x000e640008000000 */
[----:B-1----:R-:W-:-:S13]  /*3300*/  ISETP.NE.AND P0, PT, R0, RZ, PT ;  /* 0x000000ff0000720c */ /* 0x002fda0003f05270 */
[----:B------:R-:W-:Y:S05]  /*3310*/  @P0 BRA `(.L_x_61) ;  /* 0x0000000000580947 */ /* 0x000fea0003800000 */
[----:B------:R-:W-:-:S13]  /*3320*/  ELECT P0, URZ, PT ;  /* 0x0000000000ff782f */ /* 0x000fda0003800000 */
[----:B------:R-:W-:Y:S05]  /*3330*/  @!P0 BRA `(.L_x_62) ;  /* 0x0000000000608947 */ /* 0x000fea0003800000 */
[----:B------:R-:W-:Y:S01]  /*3340*/  UMOV UR4, 0x10 ;  /* 0x0000001000047882 */ /* 0x000fe20000000000 */
[----:B------:R-:W-:Y:S01]  /*3350*/  HFMA2 R0, -RZ, RZ, 0, 5.9604644775390625e-08 ;  /* 0x00000001ff007431 */ /* 0x000fe200000001ff */
[----:B------:R-:W-:-:S03]  /*3360*/  MOV R3, 0xffff ;  /* 0x0000ffff00037802 */ /* 0x000fc60000000f00 */
[----:B------:R-:W-:Y:S04]  /*3370*/  DEPBAR.LE SB1, 0x36 ;  /* 0x00009d800000791a */ /* 0x000fe80000000000 */
[----:B------:R-:W1:Y:S02]  /*3380*/  UTCATOMSWS.FIND_AND_SET.ALIGN UP0, UR4, UR4 ;  /* 0x00000004000475e3 */ /* 0x000e640008000800 */
[----:B-1----:R-:W-:Y:S01]  /*3390*/  MOV R4, UR4 ;  /* 0x0000000400047c02 */ /* 0x002fe20008000f00 */
[----:B------:R-:W-:Y:S06]  /*33a0*/  BRA.U UP0, `(.L_x_63) ;  /* 0x0000000100187547 */ /* 0x000fec000b800000 */
.L_x_64:
[----:B------:R-:W-:Y:S05]  /*33b0*/  NANOSLEEP 0x64 ;  /* 0x000000640000795d */ /* 0x000fea0003800000 */
[----:B------:R-:W-:-:S05]  /*33c0*/  UMOV UR4, 0x10 ;  /* 0x0000001000047882 */ /* 0x000fca0000000000 */
[----:B------:R-:W-:Y:S04]  /*33d0*/  DEPBAR.LE SB1, 0x36 ;  /* 0x00009d800000791a */ /* 0x000fe80000000000 */
[----:B------:R-:W1:Y:S02]  /*33e0*/  UTCATOMSWS.FIND_AND_SET.ALIGN UP0, UR4, UR4 ;  /* 0x00000004000475e3 */ /* 0x000e640008000800 */
[----:B-1----:R-:W-:Y:S01]  /*33f0*/  MOV R4, UR4 ;  /* 0x0000000400047c02 */ /* 0x002fe20008000f00 */
[----:B------:R-:W-:Y:S05]  /*3400*/  BRA.U !UP0, `(.L_x_64) ;  /* 0xfffffffd08e87547 */ /* 0x000fea000b83ffff */
.L_x_63:
[-C--:B------:R-:W-:Y:S02]  /*3410*/  SHF.L.U32 R3, R3, R4.reuse, RZ ;  /* 0x0000000403037219 */ /* 0x080fe400000006ff */
[----:B------:R-:W-:Y:S01]  /*3420*/  SHF.L.U32 R0, R0, R4, RZ ;  /* 0x0000000400007219 */ /* 0x000fe200000006ff */
[----:B------:R-:W-:Y:S02]  /*3430*/  IMAD.SHL.U32 R4, R4, 0x20, RZ ;  /* 0x0000002004047824 */ /* 0x000fe400078e00ff */
[----:B------:R1:W-:Y:S04]  /*3440*/  ATOMS.OR RZ, [UR5+0x14], R3 ;  /* 0x00001403ffff798c */ /* 0x0003e8000b000005 */
[----:B------:R1:W-:Y:S04]  /*3450*/  ATOMS.OR RZ, [UR5+0x18], R0 ;  /* 0x00001800ffff798c */ /* 0x0003e8000b000005 */
[----:B------:R1:W-:Y:S01]  /*3460*/  STS [UR6+0x160], R4 ;  /* 0x00016004ff007988 */ /* 0x0003e20008000806 */
[----:B------:R-:W-:Y:S05]  /*3470*/  BRA `(.L_x_62) ;  /* 0x0000000000107947 */ /* 0x000fea0003800000 */
.L_x_61:
[----:B------:R-:W-:Y:S02]  /*3480*/  MOV R0, 0xffffffff ;  /* 0xffffffff00007802 */ /* 0x000fe40000000f00 */
[----:B------:R-:W-:-:S03]  /*3490*/  MOV R4, 0x34c0 ;  /* 0x000034c000047802 */ /* 0x000fc60000000f00 */
[----:B------:R1:W-:Y:S04]  /*34a0*/  STS [UR6+0x160], R0 ;  /* 0x00016000ff007988 */ /* 0x0003e80008000806 */
[----:B-1---5:R-:W-:Y:S05]  /*34b0*/  CALL.REL.NOINC `($__internal_1_$__cuda_sm10x_tcgen05_guardrail_trap_phase_invalid_during_alloc) ;  /* 0x0000005000b87944 */ /* 0x022fea0003c00000 */
.L_x_62:
[----:B------:R-:W-:Y:S05]  /*34c0*/  WARPSYNC.ALL ;  /* 0x0000000000007948 */ /* 0x000fea0003800000 */
[----:B------:R-:W2:Y:S01]  /*34d0*/  S2UR UR4, SR_CgaCtaId ;  /* 0x00000000000479c3 */ /* 0x000ea20000008800 */
[----:B------:R-:W-:Y:S01]  /*34e0*/  UMOV UR26, 0x400 ;  /* 0x00000400001a7882 */ /* 0x000fe20000000000 */
[----:B------:R-:W-:-:S06]  /*34f0*/  NOP ;  /* 0x0000000000007918 */ /* 0x000fcc0000000000 */
[----:B------:R-:W-:Y:S06]  /*3500*/  BAR.ARV 0x6, 0xa0 ;  /* 0x0182800000007b1d */ /* 0x000fec0000002000 */
[----:B------:R-:W3:Y:S01]  /*3510*/  LDCU UR5, c[0x0][0x38c] ;  /* 0x00007180ff0577ac */ /* 0x000ee20008000800 */
[----:B------:R-:W-:Y:S01]  /*3520*/  LOP3.LUT R2, R2, 0xffff, RZ, 0xc0, !PT ;  /* 0x0000ffff02027812 */ /* 0x000fe200078ec0ff */
[----:B------:R-:W-:Y:S01]  /*3530*/  IMAD.MOV.U32 R11, RZ, RZ, 0x1 ;  /* 0x00000001ff0b7424 */ /* 0x000fe200078e00ff */
[----:B------:R-:W-:Y:S01]  /*3540*/  CS2R R8, SRZ ;  /* 0x0000000000087805 */ /* 0x000fe2000001ff00 */
[----:B------:R-:W4:Y:S01]  /*3550*/  LDCU UR7, c[0x0][0x38c] ;  /* 0x00007180ff0777ac */ /* 0x000f220008000800 */
[----:B------:R-:W-:Y:S01]  /*3560*/  R2UR UR27, R2 ;  /* 0x00000000021b72ca */ /* 0x000fe200000e0000 */
[----:B------:R-:W-:Y:S01]  /*3570*/  IMAD.MOV.U32 R10, RZ, RZ, RZ ;  /* 0x000000ffff0a7224 */ /* 0x000fe200078e00ff */
[----:B------:R-:W-:Y:S01]  /*3580*/  UMOV UR30, URZ ;  /* 0x000000ff001e7c82 */ /* 0x000fe20008000000 */
[----:B------:R-:W-:Y:S01]  /*3590*/  UMOV UR24, URZ ;  /* 0x000000ff00187c82 */ /* 0x000fe20008000000 */
[----:B--2---:R-:W-:Y:S01]  /*35a0*/  ULEA UR26, UR4, UR26, 0x18 ;  /* 0x0000001a041a7291 */ /* 0x004fe2000f8ec0ff */
[----:B------:R-:W-:Y:S01]  /*35b0*/  UMOV UR38, 0x0 ;  /* 0x0000000000267882 */ /* 0x000fe20000000000 */
[----:B------:R-:W-:-:S02]  /*35c0*/  UMOV UR39, 0x4200010 ;  /* 0x0420001000277882 */ /* 0x000fc40000000000 */
[----:B------:R-:W-:Y:S02]  /*35d0*/  UIADD3 UR4, UPT, UPT, UR26, 0x4400, URZ ;  /* 0x000044001a047890 */ /* 0x000fe4000fffe0ff */
[----:B------:R-:W-:Y:S02]  /*35e0*/  UIADD3 UR6, UPT, UPT, UR26, 0x14400, URZ ;  /* 0x000144001a067890 */ /* 0x000fe4000fffe0ff */
[----:B---3--:R-:W-:Y:S01]  /*35f0*/  UIADD3 UR5, UPT, UPT, UR5, 0x7f, URZ ;  /* 0x0000007f05057890 */ /* 0x008fe2000fffe0ff */
[----:B-1----:R-:W1:Y:S01]  /*3600*/  LDS R0, [UR26+0x160] ;  /* 0x0001601aff007984 */ /* 0x002e620008000800 */
[----:B------:R-:W-:Y:S01]  /*3610*/  UMOV UR36, 0x0 ;  /* 0x0000000000247882 */ /* 0x000fe20000000000 */
[----:B------:R-:W-:Y:S01]  /*3620*/  UMOV UR37, 0x4200010 ;  /* 0x0420001000257882 */ /* 0x000fe20000000000 */
[----:B------:R-:W-:Y:S02]  /*3630*/  USHF.R.S32.HI UR40, URZ, 0x1f, UR5 ;  /* 0x0000001fff287899 */ /* 0x000fe40008011405 */
[----:B----4-:R-:W-:-:S02]  /*3640*/  UISETP.GE.AND UP4, UPT, UR7, 0x1, UPT ;  /* 0x000000010700788c */ /* 0x010fc4000bf86270 */
[----:B------:R-:W-:Y:S02]  /*3650*/  ULEA.HI UR40, UR40, UR5, URZ, 0x7 ;  /* 0x0000000528287291 */ /* 0x000fe4000f8f38ff */
[----:B------:R-:W-:Y:S02]  /*3660*/  USHF.R.U32.HI UR5, URZ, 0x4, UR4 ;  /* 0x00000004ff057899 */ /* 0x000fe40008011604 */
[----:B------:R-:W-:Y:S02]  /*3670*/  USHF.R.S32.HI UR40, URZ, 0x7, UR40 ;  /* 0x00000007ff287899 */ /* 0x000fe40008011428 */
[----:B------:R-:W-:Y:S02]  /*3680*/  USHF.R.U32.HI UR4, URZ, 0x4, UR6 ;  /* 0x00000004ff047899 */ /* 0x000fe40008011606 */
[----:B------:R-:W-:Y:S02]  /*3690*/  UISETP.LT.AND UP0, UPT, UR40, 0x1, UPT ;  /* 0x000000012800788c */ /* 0x000fe4000bf01270 */
[----:B------:R-:W-:-:S02]  /*36a0*/  ULOP3.LUT UR5, UR5, 0x3fff, URZ, 0xc0, !UPT ;  /* 0x00003fff05057892 */ /* 0x000fc4000f8ec0ff */
[----:B------:R-:W-:Y:S02]  /*36b0*/  ULOP3.LUT UR4, UR4, 0x3fff, URZ, 0xc0, !UPT ;  /* 0x00003fff04047892 */ /* 0x000fe4000f8ec0ff */
[----:B------:R-:W-:Y:S02]  /*36c0*/  USEL UR41, UR40, 0x1, !UP0 ;  /* 0x0000000128297887 */ /* 0x000fe4000c000000 */
[----:B------:R-:W-:Y:S02]  /*36d0*/  ULOP3.LUT UR28, UR5, 0x10000, URZ, 0xfc, !UPT ;  /* 0x00010000051c7892 */ /* 0x000fe4000f8efcff */
[----:B------:R-:W-:Y:S02]  /*36e0*/  ULOP3.LUT UR29, UR4, 0x10000, URZ, 0xfc, !UPT ;  /* 0x00010000041d7892 */ /* 0x000fe4000f8efcff */
[----:B------:R-:W-:Y:S01]  /*36f0*/  UIADD3 UR41, UPT, UPT, -UR41, URZ, URZ ;  /* 0x000000ff29297290 */ /* 0x000fe2000fffe1ff */
[----:B------:R-:W-:Y:S01]  /*3700*/  UMOV UR34, 0x0 ;  /* 0x0000000000227882 */ /* 0x000fe20000000000 */
[----:B------:R-:W-:Y:S01]  /*3710*/  UMOV UR35, 0x4200010 ;  /* 0x0420001000237882 */ /* 0x000fe20000000000 */
[----:B------:R-:W-:Y:S01]  /*3720*/  UMOV UR32, 0x0 ;  /* 0x0000000000207882 */ /* 0x000fe20000000000 */
[----:B------:R-:W-:Y:S01]  /*3730*/  UMOV UR33, 0x4200010 ;  /* 0x0420001000217882 */ /* 0x000fe20000000000 */
[----:B-1----:R-:W-:-:S15]  /*3740*/  R2UR UR42, R0 ;  /* 0x00000000002a72ca */ /* 0x002fde00000e0000 */
.L_x_71:
[----:B------:R-:W-:Y:S02]  /*3750*/  LEA R0, R10, UR26, 0x3 ;  /* 0x0000001a0a007c11 */ /* 0x000fe4000f8e18ff */
[----:B------:R-:W-:Y:S02]  /*3760*/  SHF.L.U32 R5, R9, 0x1f, RZ ;  /* 0x0000001f09057819 */ /* 0x000fe400000006ff */
[----:B------:R-:W-:Y:S01]  /*3770*/  PLOP3.LUT P0, PT, PT, PT, UP4, 0x80, 0x8 ;  /* 0x000000000008781c */ /* 0x000fe20003f0f048 */
[----:B------:R-:W-:Y:S01]  /*3780*/  VIADD R3, R0, 0xc0 ;  /* 0x000000c000037836 */ /* 0x000fe20000000000 */
[----:B-1----:R-:W1:Y:S02]  /*3790*/  SYNCS.PHASECHK.TRANS64.TRYWAIT P1, [R0+URZ+0xb0], R5 ;  /* 0x0000b005000075a7 */ /* 0x002e6400080211ff */
[----:B-1-3--:R-:W-:Y:S09]  /*37a0*/  @!P1 BRA `(.L_x_65) ;  /* 0x0000004800889947 */ /* 0x00aff20003800000 */
.L_x_140:
[----:B------:R-:W-:Y:S01]  /*37b0*/  LEA R4, R10, UR26, 0x4 ;  /* 0x0000001a0a047c11 */ /* 0x000fe2000f8e20ff */
[----:B------:R-:W-:Y:S01]  /*37c0*/  @UP4 ULEA UR4, UR24, UR26, 0x3 ;  /* 0x0000001a18044291 */ /* 0x000fe2000f8e18ff */
[----:B------:R-:W-:Y:S01]  /*37d0*/  PLOP3.LUT P2, PT, PT, PT, PT, 0x80, 0x8 ;  /* 0x000000000008781c */ /* 0x000fe20003f4f070 */
[----:B------:R-:W-:Y:S01]  /*37e0*/  ULEA UR31, UR30, UR26, 0x3 ;  /* 0x0000001a1e1f7291 */ /* 0x000fe2000f8e18ff */
[----:B------:R-:W-:Y:S02]  /*37f0*/  PRMT R3, RZ, 0x654, R3 ;  /* 0x00000654ff037816 */ /* 0x000fe40000000003 */
[----:B-1----:R-:W1:Y:S01]  /*3800*/  LDS.128 R4, [R4+0x140] ;  /* 0x0001400004047984 */ /* 0x002e620000000c00 */
[----:B------:R-:W-:Y:S02]  /*3810*/  @P0 SHF.L.U32 R2, R8, 0x1f, RZ ;  /* 0x0000001f08020819 */ /* 0x000fe400000006ff */
[----:B------:R-:W-:Y:S01]  /*3820*/  SHF.L.U32 R0, R11, 0x1f, RZ ;  /* 0x0000001f0b007819 */ /* 0x000fe200000006ff */
[----:B------:R-:W-:Y:S01]  /*3830*/  @!PT LDS RZ, [RZ] ;  /* 0x00000000fffff984 */ /* 0x000fe20000000800 */
[----:B------:R-:W-:Y:S01]  /*3840*/  @!PT LDS RZ, [RZ] ;  /* 0x00000000fffff984 */ /* 0x000fe20000000800 */
[----:B------:R-:W-:Y:S01]  /*3850*/  @!PT LDS RZ, [RZ] ;  /* 0x00000000fffff984 */ /* 0x000fe20000000800 */
[----:B------:R-:W-:Y:S01]  /*3860*/  @!PT LDS RZ, [RZ] ;  /* 0x00000000fffff984 */ /* 0x000fe20000000800 */
[----:B------:R2:W-:Y:S06]  /*3870*/  MEMBAR.ALL.CTA ;  /* 0x0000000000007992 */ /* 0x0005ec0000008000 */
[----:B--2---:R-:W2:Y:S02]  /*3880*/  FENCE.VIEW.ASYNC.S ;  /* 0x00000000000073c6 */ /* 0x004ea40000000000 */
[----:B--2---:R2:W-:Y:S01]  /*3890*/  SYNCS.ARRIVE.TRANS64.RED.A1T0 RZ, [R3+URZ], RZ ;  /* 0x000000ff03ff79a7 */ /* 0x0045e200081004ff */
[----:B------:R2:W3:Y:S01]  /*38a0*/  @P0 SYNCS.PHASECHK.TRANS64.TRYWAIT P2, [UR4], R2 ;  /* 0x00000002ff0005a7 */ /* 0x0004e20008041104 */
[----:B------:R-:W-:Y:S01]  /*38b0*/  ULEA.HI UR4, UR30, UR30, URZ, 0x1 ;  /* 0x0000001e1e047291 */ /* 0x000fe2000f8f08ff */
[----:B-1----:R-:W-:-:S03]  /*38c0*/  LOP3.LUT P1, RZ, R6, 0x1, RZ, 0xc0, !PT ;  /* 0x0000000106ff7812 */ /* 0x002fc6000782c0ff */
[----:B------:R-:W-:Y:S02]  /*38d0*/  USHF.L.U32 UR11, UR4, 0x6, URZ ;  /* 0x00000006040b7899 */ /* 0x000fe400080006ff */
[----:B------:R-:W-:Y:S02]  /*38e0*/  ULOP3.LUT UR4, UR4, 0xffe, URZ, 0xc0, !UPT ;  /* 0x00000ffe04047892 */ /* 0x000fe4000f8ec0ff */
[----:B------:R-:W-:Y:S02]  /*38f0*/  ULOP3.LUT UR11, UR11, 0xffffff80, URZ, 0xc0, !UPT ;  /* 0xffffff800b0b7892 */ /* 0x000fe4000f8ec0ff */
[----:B------:R-:W-:Y:S02]  /*3900*/  UIADD3 UR4, UPT, UPT, -UR4, UR30, URZ ;  /* 0x0000001e04047290 */ /* 0x000fe4000fffe1ff */
[----:B------:R-:W-:Y:S01]  /*3910*/  UIADD3 UR11, UPT, UPT, UR42, UR11, URZ ;  /* 0x0000000b2a0b7290 */ /* 0x000fe2000fffe0ff */
[----:B------:R-:W1:Y:S03]  /*3920*/  SYNCS.PHASECHK.TRANS64.TRYWAIT P0, [UR31+0xf0], R0 ;  /* 0x0000f000ff0075a7 */ /* 0x000e66000800111f */
[----:B------:R-:W-:Y:S01]  /*3930*/  ULEA UR11, UR4, UR11, 0x14 ;  /* 0x0000000b040b7291 */ /* 0x000fe2000f8ea0ff */
[----:B-123--:R-:W-:Y:S11]  /*3940*/  @!P0 BRA `(.L_x_66) ;  /* 0x0000004800348947 */ /* 0x00eff60003800000 */
.L_x_142:
[----:B------:R-:W-:Y:S01]  /*3950*/  IADD3 R10, PT, PT, R10, 0x1, RZ ;  /* 0x000000010a0a7810 */ /* 0x000fe20007ffe0ff */
[----:B------:R-:W-:Y:S06]  /*3960*/  BRA.U !UP4, `(.L_x_67) ;  /* 0x000000010cc07547 */ /* 0x000fec000b800000 */
[----:B------:R-:W-:Y:S01]  /*3970*/  UPLOP3.LUT UP2, UPT, UPT, UPT, UPT, 0x40, 0x4 ;  /* 0x000000000004789c */ /* 0x000fe20003f4e870 */
[----:B------:R-:W-:Y:S01]  /*3980*/  UMOV UR23, UR41 ;  /* 0x0000002900177c82 */ /* 0x000fe20008000000 */
[----:B------:R-:W-:Y:S01]  /*3990*/  UMOV UR22, UR40 ;  /* 0x0000002800167c82 */ /* 0x000fe20008000000 */
[----:B------:R-:W-:-:S08]  /*39a0*/  UMOV UR10, UR24 ;  /* 0x00000018000a7c82 */ /* 0x000fd00008000000 */
.L_x_70:
[----:B------:R-:W-:Y:S02]  /*39b0*/  UIADD3 UR23, UPT, UPT, UR23, 0x1, URZ ;  /* 0x0000000117177890 */ /* 0x000fe4000fffe0ff */
[----:B--2---:R-:W-:Y:S02]  /*39c0*/  ULEA UR5, UR10, UR26, 0x3 ;  /* 0x0000001a0a057291 */ /* 0x004fe4000f8e18ff */
[----:B------:R-:W-:Y:S01]  /*39d0*/  UISETP.NE.AND UP3, UPT, UR23, URZ, UPT ;  /* 0x000000ff1700728c */ /* 0x000fe2000bf65270 */
[----:B---3--:R-:W-:Y:S10]  /*39e0*/  @P2 BRA `(.L_x_68) ;  /* 0x00000000000c2947 */ /* 0x008ff40003800000 */
[----:B-1----:R-:W-:Y:S04]  /*39f0*/  SHF.L.U32 R3, R8, 0x1f, RZ ;  /* 0x0000001f08037819 */ /* 0x002fe800000006ff */
[----:B------:R-:W1:Y:S02]  /*3a00*/  SYNCS.PHASECHK.TRANS64.TRYWAIT P0, [UR5], R3 ;  /* 0x00000003ff0075a7 */ /* 0x000e640008001105 */
[----:B-1----:R-:W-:Y:S05]  /*3a10*/  @!P0 BRA `(.L_x_69) ;  /* 0x0000004800188947 */ /* 0x002fea0003800000 */
.L_x_68:
[----:B------:R-:W-:Y:S01]  /*3a20*/  UISETP.NE.AND UP0, UPT, UR22, 0x1, UPT ;  /* 0x000000011600788c */ /* 0x000fe2000bf05270 */
[----:B------:R-:W-:Y:S01]  /*3a30*/  PLOP3.LUT P2, PT, PT, PT, PT, 0x80, 0x8 ;  /* 0x000000000008781c */ /* 0x000fe20003f4f070 */
[----:B------:R-:W-:Y:S02]  /*3a40*/  UIADD3 UR4, UPT, UPT, UR10, 0x1, URZ ;  /* 0x000000010a047890 */ /* 0x000fe4000fffe0ff */
[----:B------:R-:W-:Y:S02]  /*3a50*/  UIADD3 UR25, UPT, UPT, UR5, 0x40, URZ ;  /* 0x0000004005197890 */ /* 0x000fe4000fffe0ff */
[----:B------:R-:W-:Y:S01]  /*3a60*/  UISETP.NE.AND UP1, UPT, UR4, 0x8, UPT ;  /* 0x000000080400788c */ /* 0x000fe2000bf25270 */
[----:B------:R-:W-:Y:S01]  /*3a70*/  PLOP3.LUT P0, PT, PT, PT, UP0, 0x80, 0x8 ;  /* 0x000000000008781c */ /* 0x000fe20003f0f008 */
[----:B------:R-:W-:Y:S02]  /*3a80*/  UIADD3 UR22, UPT, UPT, UR22, -0x1, URZ ;  /* 0xffffffff16167890 */ /* 0x000fe4000fffe0ff */
[----:B------:R-:W-:Y:S02]  /*3a90*/  USEL UR6, URZ, 0x1, UP1 ;  /* 0x00000001ff067887 */ /* 0x000fe40008800000 */
[----:B------:R-:W-:Y:S01]  /*3aa0*/  USEL UR24, UR4, URZ, UP1 ;  /* 0x000000ff04187287 */ /* 0x000fe20008800000 */
[----:B------:R-:W-:Y:S01]  /*3ab0*/  UMOV UR7, 0x40004040 ;  /* 0x4000404000077882 */ /* 0x000fe20000000000 */
[----:B------:R-:W-:Y:S02]  /*3ac0*/  UMOV UR5, 0x40004040 ;  /* 0x4000404000057882 */ /* 0x000fe40000000000 */
[----:B------:R-:W-:Y:S01]  /*3ad0*/  @UP0 ULEA UR4, UR24, UR26, 0x3 ;  /* 0x0000001a18040291 */ /* 0x000fe2000f8e18ff */
[----:B------:R-:W-:Y:S01]  /*3ae0*/  LOP3.LUT R8, R8, UR6, RZ, 0x3c, !PT ;  /* 0x0000000608087c12 */ /* 0x000fe2000f8e3cff */
[----:B------:R-:W-:Y:S01]  /*3af0*/  ULEA UR6, UR10, UR29, 0xa ;  /* 0x0000001d0a067291 */ /* 0x000fe2000f8e50ff */
[----:B------:R-:W-:Y:S02]  /*3b00*/  UMOV UR21, 0x40004040 ;  /* 0x4000404000157882 */ /* 0x000fe40000000000 */
[----:B-1----:R-:W-:Y:S01]  /*3b10*/  @P0 SHF.L.U32 R0, R8, 0x1f, RZ ;  /* 0x0000001f08000819 */ /* 0x002fe200000006ff */
[----:B------:R-:W-:Y:S02]  /*3b20*/  UIADD3 UR20, UPT, UPT, UR6, 0x2, URZ ;  /* 0x0000000206147890 */ /* 0x000fe4000fffe0ff */
[----:B------:R-:W-:Y:S01]  /*3b30*/  UIADD3 UR16, UPT, UPT, UR6, 0x4, URZ ;  /* 0x0000000406107890 */ /* 0x000fe2000fffe0ff */
[----:B------:R2:W3:Y:S01]  /*3b40*/  @P0 SYNCS.PHASECHK.TRANS64.TRYWAIT P2, [UR4], R0 ;  /* 0x00000000ff0005a7 */ /* 0x0004e20008041104 */
[----:B------:R-:W-:Y:S02]  /*3b50*/  ULEA UR4, UR10, UR28, 0x9 ;  /* 0x0000001c0a047291 */ /* 0x000fe4000f8e48ff */
[----:B------:R-:W-:Y:S02]  /*3b60*/  UIADD3 UR12, UPT, UPT, UR6, 0x6, URZ ;  /* 0x00000006060c7890 */ /* 0x000fe4000fffe0ff */
[----:B------:R-:W-:Y:S02]  /*3b70*/  UIADD3 UR18, UPT, UPT, UR4, 0x2, URZ ;  /* 0x0000000204127890 */ /* 0x000fe4000fffe0ff */
[----:B------:R-:W-:Y:S02]  /*3b80*/  UIADD3 UR14, UPT, UPT, UR4, 0x4, URZ ;  /* 0x00000004040e7890 */ /* 0x000fe4000fffe0ff */
[----:B------:R-:W-:Y:S01]  /*3b90*/  UIADD3 UR8, UPT, UPT, UR4, 0x6, URZ ;  /* 0x0000000604087890 */ /* 0x000fe2000fffe0ff */
[----:B------:R2:W-:Y:S01]  /*3ba0*/  UTCQMMA gdesc[UR4], gdesc[UR6], tmem[UR11], tmem[UR38], idesc[UR39], UP2 ;  /* 0x00ff2606040075ea */ /* 0x0005e2000900030b */
[----:B------:R-:W-:Y:S01]  /*3bb0*/  UPLOP3.LUT UP2, UPT, UPT, UPT, UPT, 0x80, 0x8 ;  /* 0x000000000008789c */ /* 0x000fe20003f4f070 */
[----:B------:R-:W-:Y:S01]  /*3bc0*/  UMOV UR19, 0x40004040 ;  /* 0x4000404000137882 */ /* 0x000fe20000000000 */
[----:B------:R-:W-:Y:S01]  /*3bd0*/  UMOV UR17, 0x40004040 ;  /* 0x4000404000117882 */ /* 0x000fe20000000000 */
[----:B------:R2:W-:Y:S01]  /*3be0*/  UTCQMMA gdesc[UR18], gdesc[UR20], tmem[UR11], tmem[UR36], idesc[UR37], UPT ;  /* 0x00ff2414120075ea */ /* 0x0005e2000b80030b */
[----:B------:R-:W-:Y:S01]  /*3bf0*/  UMOV UR15, 0x40004040 ;  /* 0x40004040000f7882 */ /* 0x000fe20000000000 */
[----:B------:R-:W-:Y:S01]  /*3c00*/  UMOV UR13, 0x40004040 ;  /* 0x40004040000d7882 */ /* 0x000fe20000000000 */
[----:B------:R-:W-:Y:S01]  /*3c10*/  UMOV UR9, 0x40004040 ;  /* 0x4000404000097882 */ /* 0x000fe20000000000 */
[----:B------:R2:W-:Y:S01]  /*3c20*/  UTCQMMA gdesc[UR14], gdesc[UR16], tmem[UR11], tmem[UR34], idesc[UR35], UPT ;  /* 0x00ff22100e0075ea */ /* 0x0005e2000b80030b */
[----:B------:R2:W-:Y:S01]  /*3c30*/  UTCQMMA gdesc[UR8], gdesc[UR12], tmem[UR11], tmem[UR32], idesc[UR33], UPT ;  /* 0x00ff200c080075ea */ /* 0x0005e2000b80030b */
[----:B------:R2:W-:Y:S01]  /*3c40*/  UTCBAR.MULTICAST [UR25], URZ, UR27 ;  /* 0x000000ff190073e9 */ /* 0x0005e2000800081b */
[----:B------:R-:W-:Y:S01]  /*3c50*/  UMOV UR10, UR24 ;  /* 0x00000018000a7c82 */ /* 0x000fe20008000000 */
[----:B------:R-:W-:Y:S05]  /*3c60*/  BRA.U UP3, `(.L_x_70) ;  /* 0xfffffffd03507547 */ /* 0x000fea000b83ffff */
.L_x_67:
[----:B--2---:R-:W-:Y:S01]  /*3c70*/  UIADD3 UR4, UPT, UPT, UR30, 0x1, URZ ;  /* 0x000000011e047890 */ /* 0x004fe2000fffe0ff */
[C---:B------:R-:W-:Y:S01]  /*3c80*/  ISETP.NE.AND P0, PT, R10.reuse, 0x2, PT ;  /* 0x000000020a00780c */ /* 0x040fe20003f05270 */
[----:B------:R-:W-:Y:S02]  /*3c90*/  UIADD3 UR5, UPT, UPT, UR31, 0xd0, URZ ;  /* 0x000000d01f057890 */ /* 0x000fe4000fffe0ff */
[----:B------:R-:W-:Y:S01]  /*3ca0*/  UISETP.NE.AND UP0, UPT, UR4, 0x4, UPT ;  /* 0x000000040400788c */ /* 0x000fe2000bf05270 */
[----:B-1----:R-:W-:Y:S02]  /*3cb0*/  SEL R0, RZ, 0x1, P0 ;  /* 0x00000001ff007807 */ /* 0x002fe40000000000 */
[----:B------:R-:W-:Y:S01]  /*3cc0*/  SEL R10, R10, RZ, P0 ;  /* 0x000000ff0a0a7207 */ /* 0x000fe20000000000 */
[----:B------:R-:W-:Y:S01]  /*3cd0*/  USEL UR6, URZ, 0x1, UP0 ;  /* 0x00000001ff067887 */ /* 0x000fe20008000000 */
[----:B------:R-:W-:Y:S01]  /*3ce0*/  LOP3.LUT R9, R9, R0, RZ, 0x3c, !PT ;  /* 0x0000000009097212 */ /* 0x000fe200078e3cff */
[----:B------:R-:W-:Y:S01]  /*3cf0*/  USEL UR30, UR4, URZ, UP0 ;  /* 0x000000ff041e7287 */ /* 0x000fe20008000000 */
[----:B------:R1:W-:Y:S03]  /*3d00*/  UTCBAR [UR5], URZ ;  /* 0x000000ff050073e9 */ /* 0x0003e600080000ff */
[----:B------:R-:W-:Y:S01]  /*3d10*/  LOP3.LUT R11, R11, UR6, RZ, 0x3c, !PT ;  /* 0x000000060b0b7c12 */ /* 0x000fe2000f8e3cff */
[----:B------:R-:W-:Y:S07]  /*3d20*/  @P1 BRA `(.L_x_71) ;  /* 0xfffffff800881947 */ /* 0x000fee000383ffff */
[----:B------:R-:W2:Y:S01]  /*3d30*/  S2UR UR8, SR_CgaCtaId ;  /* 0x00000000000879c3 */ /* 0x000ea20000008800 */
[----:B------:R-:W-:Y:S01]  /*3d40*/  ELECT P0, URZ, PT ;  /* 0x0000000000ff782f */ /* 0x000fe20003800000 */
[----:B------:R-:W-:Y:S01]  /*3d50*/  IMAD.MOV.U32 R0, RZ, RZ, 0x1 ;  /* 0x00000001ff007424 */ /* 0x000fe200078e00ff */
[----:B------:R-:W-:Y:S01]  /*3d60*/  UIADD3 UR26, UPT, UPT, UR26, 0xf0, URZ ;  /* 0x000000f01a1a7890 */ /* 0x000fe2000fffe0ff */
[----:B------:R-:W-:Y:S01]  /*3d70*/  SHF.L.U32 R3, R11, 0x1f, RZ ;  /* 0x0000001f0b037819 */ /* 0x000fe200000006ff */
[----:B------:R-:W-:-:S03]  /*3d80*/  UMOV UR4, 0x40 ;  /* 0x0000004000047882 */ /* 0x000fc60000000000 */
[----:B------:R-:W-:Y:S01]  /*3d90*/  UVIRTCOUNT.DEALLOC.SMPOOL 0x80 ;  /* 0x000000800000784c */ /* 0x000fe20000000000 */
[----:B--2---:R-:W-:Y:S02]  /*3da0*/  ULEA UR8, UR8, UR4, 0x18 ;  /* 0x0000000408087291 */ /* 0x004fe4000f8ec0ff */
[----:B------:R-:W-:-:S07]  /*3db0*/  ULEA UR4, UR30, UR26, 0x3 ;  /* 0x0000001a1e047291 */ /* 0x000fce000f8e18ff */
[----:B------:R2:W-:Y:S02]  /*3dc0*/  @P0 STS.U8 [UR8+0x1c], R0 ;  /* 0x00001c00ff000988 */ /* 0x0005e40008000008 */
[----:B------:R-:W4:Y:S02]  /*3dd0*/  SYNCS.PHASECHK.TRANS64.TRYWAIT P0, [UR4], R3 ;  /* 0x00000003ff0075a7 */ /* 0x000f240008001104 */
[----:B--2-4-:R-:W-:Y:S05]  /*3de0*/  @!P0 BRA `(.L_x_72) ;  /* 0x00000044003c8947 */ /* 0x014fea0003800000 */
.L_x_145:
[----:B------:R-:W-:-:S04]  /*3df0*/  UIADD3 UR4, UPT, UPT, UR30, 0x1, URZ ;  /* 0x000000011e047890 */ /* 0x000fc8000fffe0ff */
[----:B------:R-:W-:-:S04]  /*3e00*/  UISETP.NE.AND UP0, UPT, UR4, 0x4, UPT ;  /* 0x000000040400788c */ /* 0x000fc8000bf05270 */
[----:B------:R-:W-:Y:S02]  /*3e10*/  USEL UR6, URZ, 0x1, UP0 ;  /* 0x00000001ff067887 */ /* 0x000fe40008000000 */
[----:B------:R-:W-:-:S04]  /*3e20*/  USEL UR4, UR4, URZ, UP0 ;  /* 0x000000ff04047287 */ /* 0x000fc80008000000 */
[----:B-1----:R-:W-:Y:S01]  /*3e30*/  ULEA UR5, UR4, UR26, 0x3 ;  /* 0x0000001a04057291 */ /* 0x002fe2000f8e18ff */
[----:B------:R-:W-:-:S04]  /*3e40*/  LOP3.LUT R2, R11, UR6, RZ, 0x3c, !PT ;  /* 0x000000060b027c12 */ /* 0x000fc8000f8e3cff */
[----:B--2---:R-:W-:-:S04]  /*3e50*/  SHF.L.U32 R3, R2, 0x1f, RZ ;  /* 0x0000001f02037819 */ /* 0x004fc800000006ff */
[----:B------:R-:W1:Y:S02]  /*3e60*/  SYNCS.PHASECHK.TRANS64.TRYWAIT P0, [UR5], R3 ;  /* 0x00000003ff0075a7 */ /* 0x000e640008001105 */
[----:B-1----:R-:W-:Y:S05]  /*3e70*/  @!P0 BRA `(.L_x_73) ;  /* 0x0000004400308947 */ /* 0x002fea0003800000 */
.L_x_147:
        /* <DEDUP_REMOVED lines=9> */
.L_x_149:
[----:B------:R-:W-:-:S04]  /*3f10*/  UIADD3 UR4, UPT, UPT, UR4, 0x1, URZ ;  /* 0x0000000104047890 */ /* 0x000fc8000fffe0ff */
[----:B------:R-:W-:-:S04]  /*3f20*/  UISETP.NE.AND UP0, UPT, UR4, 0x4, UPT ;  /* 0x000000040400788c */ /* 0x000fc8000bf05270 */
[----:B------:R-:W-:Y:S02]  /*3f30*/  USEL UR5, URZ, 0x1, UP0 ;  /* 0x00000001ff057887 */ /* 0x000fe40008000000 */
[----:B------:R-:W-:-:S04]  /*3f40*/  USEL UR4, UR4, URZ, UP0 ;  /* 0x000000ff04047287 */ /* 0x000fc80008000000 */
[----:B------:R-:W-:Y:S01]  /*3f50*/  ULEA UR4, UR4, UR26, 0x3 ;  /* 0x0000001a04047291 */ /* 0x000fe2000f8e18ff */
[----:B-1----:R-:W-:-:S04]  /*3f60*/  LOP3.LUT R3, R2, UR5, RZ, 0x3c, !PT ;  /* 0x0000000502037c12 */ /* 0x002fc8000f8e3cff */
[----:B------:R-:W-:-:S04]  /*3f70*/  SHF.L.U32 R3, R3, 0x1f, RZ ;  /* 0x0000001f03037819 */ /* 0x000fc800000006ff */
[----:B------:R-:W1:Y:S02]  /*3f80*/  SYNCS.PHASECHK.TRANS64.TRYWAIT P0, [UR4], R3 ;  /* 0x00000003ff0075a7 */ /* 0x000e640008001104 */
[----:B-1----:R-:W-:Y:S05]  /*3f90*/  @!P0 BRA `(.L_x_75) ;  /* 0x0000004400188947 */ /* 0x002fea0003800000 */
.L_x_151:
[----:B------:R-:W-:Y:S01]  /*3fa0*/  NOP ;  /* 0x0000000000007918 */ /* 0x000fe20000000000 */
[----:B-1----:R-:W1:Y:S01]  /*3fb0*/  LDS R0, [UR8+0x14] ;  /* 0x00001408ff007984 */ /* 0x002e620008000800 */
[----:B------:R-:W-:Y:S01]  /*3fc0*/  ULOP3.LUT UR4, UR42, 0xffff, URZ, 0xc0, !UPT ;  /* 0x0000ffff2a047892 */ /* 0x000fe2000f8ec0ff */
[----:B------:R-:W-:Y:S01]  /*3fd0*/  UMOV UR5, 0xffff ;  /* 0x0000ffff00057882 */ /* 0x000fe20000000000 */
[----:B------:R-:W-:Y:S02]  /*3fe0*/  UMOV UR6, 0x1 ;  /* 0x0000000100067882 */ /* 0x000fe40000000000 */
[----:B------:R-:W-:-:S04]  /*3ff0*/  USHF.R.U32.HI UR4, URZ, 0x5, UR4 ;  /* 0x00000005ff047899 */ /* 0x000fc80008011604 */
[----:B------:R-:W-:Y:S02]  /*4000*/  USHF.L.U32 UR5, UR5, UR4, URZ ;  /* 0x0000000405057299 */ /* 0x000fe400080006ff */
[----:B------:R-:W-:-:S04]  /*4010*/  USHF.L.U32 UR4, UR6, UR4, URZ ;  /* 0x0000000406047299 */ /* 0x000fc800080006ff */
[----:B-1----:R-:W-:-:S04]  /*4020*/  LOP3.LUT R0, R0, UR5, RZ, 0xc0, !PT ;  /* 0x0000000500007c12 */ /* 0x002fc8000f8ec0ff */
[----:B------:R-:W-:-:S13]  /*4030*/  ISETP.NE.AND P0, PT, R0, UR5, PT ;  /* 0x0000000500007c0c */ /* 0x000fda000bf05270 */
[----:B------:R-:W-:Y:S05]  /*4040*/  @P0 BRA `(.L_x_76) ;  /* 0x0000000000580947 */ /* 0x000fea0003800000 */
[----:B------:R-:W1:Y:S02]  /*4050*/  LDS R0, [UR8+0x18] ;  /* 0x00001808ff007984 */ /* 0x000e640008000800 */
[----:B-1----:R-:W-:-:S04]  /*4060*/  LOP3.LUT R0, R0, UR4, RZ, 0xc0, !PT ;  /* 0x0000000400007c12 */ /* 0x002fc8000f8ec0ff */
[----:B------:R-:W-:-:S13]  /*4070*/  ISETP.NE.AND P0, PT, R0, UR4, PT ;  /* 0x0000000400007c0c */ /* 0x000fda000bf05270 */
[----:B------:R-:W-:Y:S05]  /*4080*/  @P0 BRA `(.L_x_77) ;  /* 0x00000000003c0947 */ /* 0x000fea0003800000 */
[----:B------:R-:W1:Y:S01]  /*4090*/  S2R R2, SR_LANEID ;  /* 0x0000000000027919 */ /* 0x000e620000000000 */
[----:B------:R-:W-:Y:S01]  /*40a0*/  ULOP3.LUT UR5, URZ, UR5, URZ, 0x33, !UPT ;  /* 0x00000005ff057292 */ /* 0x000fe2000f8e33ff */
[----:B------:R-:W-:Y:S01]  /*40b0*/  LOP3.LUT R4, RZ, UR4, RZ, 0x33, !PT ;  /* 0x00000004ff047c12 */ /* 0x000fe2000f8e33ff */
[----:B------:R-:W-:Y:S02]  /*40c0*/  VOTEU.ANY UR4, UPT, PT ;  /* 0x0000000000047886 */ /* 0x000fe400038e0100 */
[----:B------:R-:W-:Y:S01]  /*40d0*/  UFLO.U32 UR4, UR4 ;  /* 0x00000004000472bd */ /* 0x000fe200080e0000 */
[----:B------:R-:W2:Y:S01]  /*40e0*/  REDUX UR6, R4 ;  /* 0x00000000040673c4 */ /* 0x000ea20000000000 */
[----:B------:R-:W-:-:S06]  /*40f0*/  IMAD.U32 R0, RZ, RZ, UR5 ;  /* 0x00000005ff007e24 */ /* 0x000fcc000f8e00ff */
[----:B------:R4:W-:Y:S01]  /*4100*/  UTCATOMSWS.AND URZ, UR5 ;  /* 0x0000000500ff79e3 */ /* 0x0009e20008000000 */
[----:B------:R-:W3:Y:S01]  /*4110*/  REDUX UR7, R0 ;  /* 0x00000000000773c4 */ /* 0x000ee20000000000 */
[----:B-1----:R-:W-:Y:S01]  /*4120*/  ISETP.EQ.U32.AND P0, PT, R2, UR4, PT ;  /* 0x0000000402007c0c */ /* 0x002fe2000bf02070 */
[----:B--2---:R-:W-:Y:S01]  /*4130*/  IMAD.U32 R2, RZ, RZ, UR6 ;  /* 0x00000006ff027e24 */ /* 0x004fe2000f8e00ff */
[----:B---3--:R-:W-:-:S11]  /*4140*/  MOV R3, UR7 ;  /* 0x0000000700037c02 */ /* 0x008fd60008000f00 */
[----:B------:R4:W-:Y:S04]  /*4150*/  @P0 ATOMS.AND RZ, [UR8+0x14], R3 ;  /* 0x00001403ffff098c */ /* 0x0009e8000a800008 */
[----:B------:R4:W-:Y:S01]  /*4160*/  @P0 ATOMS.AND RZ, [UR8+0x18], R2 ;  /* 0x00001802ffff098c */ /* 0x0009e2000a800008 */
[----:B------:R-:W-:Y:S05]  /*4170*/  BRA `(.L_x_78) ;  /* 0x0000000000147947 */ /* 0x000fea0003800000 */
.L_x_77:
[----:B------:R-:W-:Y:S02]  /*4180*/  MOV R2, 0x41a0 ;  /* 0x000041a000027802 */ /* 0x000fe40000000f00 */
[----:B---3-5:R-:W-:Y:S05]  /*4190*/  CALL.REL.NOINC `($__internal_0_$__cuda_sm10x_tcgen05_guardrail_trap_col_being_dealloced_not_returned_by_alloc) ;  /* 0x0000004400747944 */ /* 0x028fea0003c00000 */
[----:B------:R-:W-:Y:S05]  /*41a0*/  BRA `(.L_x_78) ;  /* 0x0000000000087947 */ /* 0x000fea0003800000 */
.L_x_76:
[----:B------:R-:W-:Y:S02]  /*41b0*/  MOV R2, 0x41d0 ;  /* 0x000041d000027802 */ /* 0x000fe40000000f00 */
[----:B---3-5:R-:W-:Y:S05]  /*41c0*/  CALL.REL.NOINC `($__internal_2_$__cuda_sm10x_tcgen05_guardrail_trap_unallocated_columns_being_dealloced) ;  /* 0x0000004400807944 */ /* 0x028fea0003c00000 */
.L_x_78:
[----:B------:R-:W-:Y:S01]  /*41d0*/  NOP ;  /* 0x0000000000007918 */ /* 0x000fe20000000000 */
[----:B----4-:R-:W-:Y:S05]  /*41e0*/  EXIT ;  /* 0x000000000000794d */ /* 0x010fea0003800000 */
.L_x_60:
[----:B------:R-:W-:-:S09]  /*41f0*/  UISETP.NE.OR UP0, UPT, UR17, 0x3, !UP3 ;  /* 0x000000031100788c */ /* 0x000fd2000df05670 */
[----:B------:R-:W-:Y:S05]  /*4200*/  BRA.U UP0, `(.L_x_79) ;  /* 0x0000000d00807547 */ /* 0x000fea000b800000 */
[----:B------:R-:W1:Y:S01]  /*4210*/  S2UR UR10, SR_CgaCtaId ;  /* 0x00000000000a79c3 */ /* 0x000e620000008800 */
[----:B------:R-:W2:Y:S01]  /*4220*/  LDCU UR32, c[0x0][0x370] ;  /* 0x00006e00ff2077ac */ /* 0x000ea20008000800 */
[----:B------:R-:W-:Y:S02]  /*4230*/  HFMA2 R13, -RZ, RZ, 0, 0 ;  /* 0x00000000ff0d7431 */ /* 0x000fe400000001ff */
[----:B------:R-:W-:Y:S01]  /*4240*/  IMAD.MOV.U32 R15, RZ, RZ, 0x1 ;  /* 0x00000001ff0f7424 */ /* 0x000fe200078e00ff */
[----:B------:R-:W-:Y:S01]  /*4250*/  MOV R7, 0x1000 ;  /* 0x0000100000077802 */ /* 0x000fe20000000f00 */
[----:B------:R-:W2:Y:S01]  /*4260*/  LDCU.128 UR28, c[0x0][0xb10] ;  /* 0x00016200ff1c77ac */ /* 0x000ea20008000c00 */
[----:B------:R-:W-:Y:S01]  /*4270*/  IMAD.MOV.U32 R14, RZ, RZ, RZ ;  /* 0x000000ffff0e7224 */ /* 0x000fe200078e00ff */
[----:B------:R-:W3:Y:S01]  /*4280*/  LDC.64 R16, c[0x0][0x348] ;  /* 0x0000d200ff107b82 */ /* 0x000ee20000000a00 */
[----:B------:R-:W4:Y:S01]  /*4290*/  LDCU UR27, c[0x0][0x374] ;  /* 0x00006e80ff1b77ac */ /* 0x000f220008000800 */
[----:B------:R-:W1:Y:S06]  /*42a0*/  LDCU UR15, c[0x0][0xb0c] ;  /* 0x00016180ff0f77ac */ /* 0x000e6c0008000800 */
[----:B------:R-:W3:Y:S01]  /*42b0*/  LDC.64 R2, c[0x0][0x888] ;  /* 0x00022200ff027b82 */ /* 0x000ee20000000a00 */
[----:B------:R-:W1:Y:S01]  /*42c0*/  LDCU UR39, c[0x0][0xb20] ;  /* 0x00016400ff2777ac */ /* 0x000e620008000800 */
[----:B------:R-:W1:Y:S06]  /*42d0*/  LDCU UR4, c[0x0][0xb30] ;  /* 0x00016600ff0477ac */ /* 0x000e6c0008000800 */
[----:B------:R-:W3:Y:S01]  /*42e0*/  LDC.64 R4, c[0x0][0x890] ;  /* 0x00022400ff047b82 */ /* 0x000ee20000000a00 */
[----:B------:R-:W-:Y:S01]  /*42f0*/  UMOV UR21, 0x400 ;  /* 0x0000040000157882 */ /* 0x000fe20000000000 */
[----:B--2---:R-:W-:-:S02]  /*4300*/  UIMAD.WIDE.U32 UR6, UR32, UR28, URZ ;  /* 0x0000001c200672a5 */ /* 0x004fc4000f8e00ff */
[----:B----4-:R-:W-:Y:S02]  /*4310*/  UIMAD.WIDE.U32 UR8, UR27, UR31, URZ ;  /* 0x0000001f1b0872a5 */ /* 0x010fe4000f8e00ff */
[----:B-1----:R-:W-:Y:S02]  /*4320*/  ULEA UR21, UR10, UR21, 0x18 ;  /* 0x000000150a157291 */ /* 0x002fe4000f8ec0ff */
[----:B------:R-:W-:Y:S02]  /*4330*/  UPLOP3.LUT UP3, UPT, UPT, UPT, UPT, 0x40, 0x4 ;  /* 0x000000000004789c */ /* 0x000fe40003f6e870 */
[----:B------:R-:W-:Y:S02]  /*4340*/  UIADD3 UR33, UPT, UPT, UR21, 0x88, URZ ;  /* 0x0000008815217890 */ /* 0x000fe4000fffe0ff */
[----:B------:R-:W-:Y:S01]  /*4350*/  UIADD3 UR17, UPT, UPT, UR21, 0x80, URZ ;  /* 0x0000008015117890 */ /* 0x000fe2000fffe0ff */
[----:B------:R-:W-:Y:S01]  /*4360*/  UMOV UR6, UR7 ;  /* 0x0000000700067c82 */ /* 0x000fe20008000000 */
[----:B------:R-:W-:Y:S01]  /*4370*/  UMOV UR35, UR9 ;  /* 0x0000000900237c82 */ /* 0x000fe20008000000 */
[----:B------:R-:W-:-:S02]  /*4380*/  UISETP.GE.AND UP0, UPT, UR42, 0x1, UPT ;  /* 0x000000012a00788c */ /* 0x000fc4000bf06270 */
[----:B------:R-:W-:Y:S01]  /*4390*/  UISETP.NE.AND UP4, UPT, UR42, 0x1, UPT ;  /* 0x000000012a00788c */ /* 0x000fe2000bf85270 */
[----:B------:R-:W1:Y:S01]  /*43a0*/  LDCU.64 UR22, c[0x0][0xb28] ;  /* 0x00016500ff1677ac */ /* 0x000e620008000a00 */
[----:B------:R-:W-:Y:S02]  /*43b0*/  UISETP.NE.AND UP6, UPT, UR15, 0x1, UPT ;  /* 0x000000010f00788c */ /* 0x000fe4000bfc5270 */
[----:B------:R-:W-:Y:S02]  /*43c0*/  UISETP.NE.AND UP5, UPT, UR30, 0x1, UPT ;  /* 0x000000011e00788c */ /* 0x000fe4000bfa5270 */
[----:B------:R-:W-:Y:S02]  /*43d0*/  UPRMT UR33, UR10, 0x654, UR33 ;  /* 0x000006540a217896 */ /* 0x000fe40008000021 */
[----:B------:R-:W-:Y:S02]  /*43e0*/  USHF.R.U32.HI UR37, URZ, UR29, UR6 ;  /* 0x0000001dff257299 */ /* 0x000fe40008011606 */
[----:B------:R-:W-:-:S02]  /*43f0*/  UPRMT UR34, UR10, 0x654, UR17 ;  /* 0x000006540a227896 */ /* 0x000fc40008000011 */
[----:B------:R-:W-:Y:S02]  /*4400*/  USHF.R.U32.HI UR35, URZ, UR39, UR35 ;  /* 0x00000027ff237299 */ /* 0x000fe40008011623 */
[----:B------:R-:W-:-:S11]  /*4410*/  UISETP.NE.AND UP2, UPT, UR4, 0x1, UPT ;  /* 0x000000010400788c */ /* 0x000fd6000bf45270 */
.L_x_88:
[C---:B------:R-:W-:Y:S02]  /*4420*/  LEA R12, R14.reuse, UR21, 0x3 ;  /* 0x000000150e0c7c11 */ /* 0x040fe4000f8e18ff */
[----:B------:R-:W-:Y:S02]  /*4430*/  SHF.L.U32 R9, R13, 0x1f, RZ ;  /* 0x0000001f0d097819 */ /* 0x000fe400000006ff */
[----:B------:R-:W-:Y:S02]  /*4440*/  LEA R10, R14, UR21, 0x4 ;  /* 0x000000150e0a7c11 */ /* 0x000fe4000f8e20ff */
[----:B--2---:R-:W2:Y:S02]  /*4450*/  SYNCS.PHASECHK.TRANS64.TRYWAIT P0, [R12+URZ+0xb0], R9 ;  /* 0x0000b0090c0075a7 */ /* 0x004ea400080011ff */
[----:B--2---:R-:W-:Y:S05]  /*4460*/  @!P0 BRA `(.L_x_80) ;  /* 0x0000003c00fc8947 */ /* 0x004fea0003800000 */
.L_x_152:
[----:B--2---:R-:W2:Y:S01]  /*4470*/  LDS.128 R8, [R10+0x140] ;  /* 0x000140000a087984 */ /* 0x004ea20000000c00 */
[----:B------:R-:W-:Y:S01]  /*4480*/  UISETP.GE.AND UP0, UPT, UR42, 0x1, UPT ;  /* 0x000000012a00788c */ /* 0x000fe2000bf06270 */
[----:B------:R-:W-:Y:S01]  /*4490*/  @!PT LDS RZ, [RZ] ;  /* 0x00000000fffff984 */ /* 0x000fe20000000800 */
[----:B------:R-:W-:Y:S01]  /*44a0*/  @!PT LDS RZ, [RZ] ;  /* 0x00000000fffff984 */ /* 0x000fe20000000800 */
[----:B------:R-:W-:Y:S01]  /*44b0*/  @!PT LDS RZ, [RZ] ;  /* 0x00000000fffff984 */ /* 0x000fe20000000800 */
[----:B------:R-:W-:Y:S01]  /*44c0*/  @!PT LDS RZ, [RZ] ;  /* 0x00000000fffff984 */ /* 0x000fe20000000800 */
[----:B------:R4:W-:Y:S06]  /*44d0*/  MEMBAR.ALL.CTA ;  /* 0x0000000000007992 */ /* 0x0009ec0000008000 */
[----:B----4-:R-:W4:Y:S01]  /*44e0*/  FENCE.VIEW.ASYNC.S ;  /* 0x00000000000073c6 */ /* 0x010f220000000000 */
[----:B--2---:R-:W-:Y:S11]  /*44f0*/  LOP3.LUT P0, RZ, R10, 0x1, RZ, 0xc0, !PT ;  /* 0x000000010aff7812 */ /* 0x004ff6000780c0ff */
[----:B------:R-:W-:Y:S02]  /*4500*/  @!UPT UIADD3 URZ, UPT, UPT, URZ, URZ, URZ ;  /* 0x000000fffffff290 */ /* 0x000fe4000fffe0ff */
[----:B----4-:R-:W-:Y:S01]  /*4510*/  VOTEU.ANY UP1, P0 ;  /* 0x0000000000ff7886 */ /* 0x010fe20000020100 */
[----:B------:R-:W-:Y:S11]  /*4520*/  PLOP3.LUT P0, PT, PT, PT, UP1, 0x80, 0x8 ;  /* 0x000000000008781c */ /* 0x000ff60003f0f018 */
[----:B------:R-:W-:Y:S02]  /*4530*/  @!UPT UIADD3 URZ, UPT, UPT, URZ, URZ, URZ ;  /* 0x000000fffffff290 */ /* 0x000fe4000fffe0ff */
[----:B------:R-:W-:Y:S02]  /*4540*/  @P0 SHF.R.U32.HI R0, RZ, 0x10, R9 ;  /* 0x00000010ff000819 */ /* 0x000fe40000011609 */
[----:B------:R-:W-:Y:S02]  /*4550*/  @P0 MOV R6, R8 ;  /* 0x0000000800060202 */ /* 0x000fe40000000f00 */
[----:B------:R-:W-:Y:S01]  /*4560*/  @P0 R2UR UR4, R0 ;  /* 0x00000000000402ca */ /* 0x000fe200000e0000 */
[----:B------:R-:W-:Y:S01]  /*4570*/  VIADD R0, R12, 0xc0 ;  /* 0x000000c00c007836 */ /* 0x000fe20000000000 */
[----:B------:R-:W-:Y:S02]  /*4580*/  @P0 LOP3.LUT R8, R9, 0xffff, RZ, 0xc0, !PT ;  /* 0x0000ffff09080812 */ /* 0x000fe400078ec0ff */
[----:B------:R-:W-:Y:S02]  /*4590*/  @P0 R2UR UR6, R6 ;  /* 0x00000000060602ca */ /* 0x000fe400000e0000 */
[----:B------:R-:W-:Y:S02]  /*45a0*/  PRMT R0, RZ, 0x654, R0 ;  /* 0x00000654ff007816 */ /* 0x000fe40000000000 */
[----:B------:R-:W-:Y:S02]  /*45b0*/  @P0 R2UR UR5, R8 ;  /* 0x00000000080502ca */ /* 0x000fe400000e0000 */
[----:B------:R2:W-:Y:S03]  /*45c0*/  SYNCS.ARRIVE.TRANS64.RED.A1T0 RZ, [R0+URZ], RZ ;  /* 0x000000ff00ff79a7 */ /* 0x0005e600081004ff */
[----:B------:R-:W-:Y:S04]  /*45d0*/  @UP1 UMOV UR26, UR4 ;  /* 0x00000004001a1c82 */ /* 0x000fe80008000000 */
[----:B------:R-:W-:Y:S04]  /*45e0*/  @UP1 UMOV UR14, UR6 ;  /* 0x00000006000e1c82 */ /* 0x000fe80008000000 */
[----:B------:R-:W-:Y:S01]  /*45f0*/  @UP1 UMOV UR13, UR5 ;  /* 0x00000005000d1c82 */ /* 0x000fe20008000000 */
[----:B------:R-:W-:Y:S05]  /*4600*/  BRA.U !UP0, `(.L_x_81) ;  /* 0x0000000108a47547 */ /* 0x000fea000b800000 */
[----:B------:R-:W-:Y:S02]  /*4610*/  UIMAD.WIDE.U32 UR8, UR13, UR31, URZ ;  /* 0x0000001f0d0872a5 */ /* 0x000fe4000f8e00ff */
[----:B------:R-:W-:Y:S02]  /*4620*/  UIMAD.WIDE.U32 UR10, UR14, UR28, URZ ;  /* 0x0000001c0e0a72a5 */ /* 0x000fe4000f8e00ff */
[----:B------:R-:W-:Y:S02]  /*4630*/  USEL UR4, UR27, UR35, !UP5 ;  /* 0x000000231b047287 */ /* 0x000fe4000e800000 */
[----:B------:R-:W-:Y:S02]  /*4640*/  USEL UR7, UR32, UR37, !UP6 ;  /* 0x0000002520077287 */ /* 0x000fe4000f000000 */
[----:B-1----:R-:W-:Y:S02]  /*4650*/  UIMAD.WIDE.U32 UR18, UR4, UR22, URZ ;  /* 0x00000016041272a5 */ /* 0x002fe4000f8e00ff */
[----:B------:R-:W-:Y:S01]  /*4660*/  UIMAD.WIDE.U32 UR24, UR7, UR22, URZ ;  /* 0x00000016071872a5 */ /* 0x000fe2000f8e00ff */
[----:B------:R-:W-:Y:S02]  /*4670*/  UMOV UR5, UR9 ;  /* 0x0000000900057c82 */ /* 0x000fe40008000000 */
[----:B------:R-:W-:Y:S03]  /*4680*/  USHF.R.U32.HI UR6, URZ, UR39, UR5 ;  /* 0x00000027ff067299 */ /* 0x000fe60008011605 */
[----:B------:R-:W-:Y:S01]  /*4690*/  UMOV UR5, UR11 ;  /* 0x0000000b00057c82 */ /* 0x000fe20008000000 */
[----:B------:R-:W-:Y:S02]  /*46a0*/  USEL UR6, UR13, UR6, !UP5 ;  /* 0x000000060d067287 */ /* 0x000fe4000e800000 */
[----:B------:R-:W-:Y:S02]  /*46b0*/  USHF.R.U32.HI UR8, URZ, UR29, UR5 ;  /* 0x0000001dff087299 */ /* 0x000fe40008011605 */
[----:B------:R-:W-:Y:S01]  /*46c0*/  UIMAD.WIDE.U32 UR10, UR6, UR22, URZ ;  /* 0x00000016060a72a5 */ /* 0x000fe2000f8e00ff */
[----:B------:R-:W-:Y:S02]  /*46d0*/  UMOV UR5, UR19 ;  /* 0x0000001300057c82 */ /* 0x000fe40008000000 */
[----:B------:R-:W-:Y:S03]  /*46e0*/  @UP4 USHF.R.U32.HI UR4, URZ, UR23, UR5 ;  /* 0x00000017ff044299 */ /* 0x000fe60008011605 */
[----:B------:R-:W-:Y:S01]  /*46f0*/  UMOV UR5, UR25 ;  /* 0x0000001900057c82 */ /* 0x000fe20008000000 */
[----:B------:R-:W-:Y:S02]  /*4700*/  UIMAD UR4, UR42, UR4, URZ ;  /* 0x000000042a0472a4 */ /* 0x000fe4000f8e02ff */
[----:B------:R-:W-:Y:S02]  /*4710*/  @UP4 USHF.R.U32.HI UR7, URZ, UR23, UR5 ;  /* 0x00000017ff074299 */ /* 0x000fe40008011605 */
[----:B------:R-:W-:Y:S02]  /*4720*/  USEL UR5, UR14, UR8, !UP6 ;  /* 0x000000080e057287 */ /* 0x000fe4000f000000 */
[----:B------:R-:W-:Y:S02]  /*4730*/  UIMAD UR8, UR42, UR7, URZ ;  /* 0x000000072a0872a4 */ /* 0x000fe4000f8e02ff */
[----:B------:R-:W-:Y:S03]  /*4740*/  UISETP.GE.AND UP0, UPT, UR6, UR4, UPT ;  /* 0x000000040600728c */ /* 0x000fe6000bf06270 */
[----:B------:R-:W-:Y:S01]  /*4750*/  UMOV UR4, UR11 ;  /* 0x0000000b00047c82 */ /* 0x000fe20008000000 */
[----:B------:R-:W-:Y:S02]  /*4760*/  UISETP.GE.OR UP0, UPT, UR5, UR8, UP0 ;  /* 0x000000080500728c */ /* 0x000fe40008706670 */
[----:B------:R-:W-:Y:S02]  /*4770*/  USHF.R.U32.HI UR4, URZ, UR23, UR4 ;  /* 0x00000017ff047299 */ /* 0x000fe40008011604 */
[----:B------:R-:W-:Y:S02]  /*4780*/  UIMAD.WIDE.U32 UR8, UR5, UR22, URZ ;  /* 0x00000016050872a5 */ /* 0x000fe4000f8e00ff */
[----:B------:R-:W-:Y:S04]  /*4790*/  USEL UR10, UR6, UR4, !UP4 ;  /* 0x00000004060a7287 */ /* 0x000fe8000e000000 */
[----:B------:R-:W-:Y:S01]  /*47a0*/  UIADD3 UR11, UPT, UPT, -UR10, URZ, URZ ;  /* 0x000000ff0a0b7290 */ /* 0x000fe2000fffe1ff */
[----:B------:R-:W-:Y:S02]  /*47b0*/  @!UP0 UMOV UR4, UR9 ;  /* 0x0000000900048c82 */ /* 0x000fe40008000000 */
[----:B------:R-:W-:Y:S02]  /*47c0*/  @!UP0 USHF.R.U32.HI UR4, URZ, UR23, UR4 ;  /* 0x00000017ff048299 */ /* 0x000fe40008011604 */
[----:B------:R-:W-:Y:S02]  /*47d0*/  UIMAD UR8, UR42, UR11, UR6 ;  /* 0x0000000b2a0872a4 */ /* 0x000fe4000f8e0206 */
[----:B------:R-:W-:Y:S04]  /*47e0*/  @!UP0 USEL UR4, UR5, UR4, !UP4 ;  /* 0x0000000405048287 */ /* 0x000fe8000e000000 */
[----:B------:R-:W-:Y:S02]  /*47f0*/  @!UP0 UIMAD UR8, UR7, UR8, UR4 ;  /* 0x00000008070882a4 */ /* 0x000fe4000f8e0204 */
[----:B------:R-:W-:Y:S02]  /*4800*/  @!UP0 UIADD3 UR9, UPT, UPT, UR10, -UR4, URZ ;  /* 0x800000040a098290 */ /* 0x000fe4000fffe0ff */
[----:B------:R-:W-:Y:S02]  /*4810*/  UIADD3 UR4, UPT, UPT, -UR5, URZ, URZ ;  /* 0x000000ff05047290 */ /* 0x000fe4000fffe1ff */
[----:B------:R-:W-:Y:S02]  /*4820*/  UIADD3 UR7, UPT, UPT, -UR6, URZ, URZ ;  /* 0x000000ff06077290 */ /* 0x000fe4000fffe1ff */
[----:B------:R-:W-:Y:S02]  /*4830*/  @!UP0 UIMAD UR6, UR9, UR42, UR5 ;  /* 0x0000002a090682a4 */ /* 0x000fe4000f8e0205 */
[----:B------:R-:W-:Y:S02]  /*4840*/  UIMAD UR14, UR15, UR4, UR14 ;  /* 0x000000040f0e72a4 */ /* 0x000fe4000f8e020e */
[----:B------:R-:W-:Y:S01]  /*4850*/  UIMAD UR13, UR30, UR7, UR13 ;  /* 0x000000071e0d72a4 */ /* 0x000fe2000f8e020d */
[----:B------:R-:W-:Y:S02]  /*4860*/  @!UP0 UMOV UR5, UR8 ;  /* 0x0000000800058c82 */ /* 0x000fe40008000000 */
[----:B------:R-:W-:Y:S02]  /*4870*/  UIMAD UR14, UR5, UR15, UR14 ;  /* 0x0000000f050e72a4 */ /* 0x000fe4000f8e020e */
[----:B------:R-:W-:Y:S11]  /*4880*/  UIMAD UR13, UR6, UR30, UR13 ;  /* 0x0000001e060d72a4 */ /* 0x000ff6000f8e020d */
[----:B------:R-:W-:Y:S01]  /*4890*/  @!UPT UIADD3 URZ, UPT, UPT, URZ, URZ, URZ ;  /* 0x000000fffffff290 */ /* 0x000fe2000fffe0ff */
.L_x_81:
[----:B------:R-:W4:Y:S01]  /*48a0*/  @!UP2 LDCU.128 UR8, c[0x0][0xb10] ;  /* 0x00016200ff08a7ac */ /* 0x000f220008000c00 */
[C---:B---3--:R-:W-:Y:S02]  /*48b0*/  ISETP.NE.U32.AND P1, PT, R4.reuse, RZ, PT ;  /* 0x000000ff0400720c */ /* 0x048fe40003f25070 */
[----:B------:R-:W-:Y:S02]  /*48c0*/  ISETP.NE.U32.AND P0, PT, R4, RZ, PT ;  /* 0x000000ff0400720c */ /* 0x000fe40003f05070 */
[C---:B------:R-:W-:Y:S02]  /*48d0*/  ISETP.NE.AND.EX P1, PT, R5.reuse, RZ, PT, P1 ;  /* 0x000000ff0500720c */ /* 0x040fe40003f25310 */
[----:B------:R-:W-:Y:S01]  /*48e0*/  ISETP.NE.AND.EX P0, PT, R5, RZ, PT, P0 ;  /* 0x000000ff0500720c */ /* 0x000fe20003f05300 */
[----:B------:R-:W3:Y:S01]  /*48f0*/  @!UP2 LDCU UR5, c[0x0][0xb0c] ;  /* 0x00016180ff05a7ac */ /* 0x000ee20008000800 */
[----:B------:R-:W-:Y:S01]  /*4900*/  SHF.L.U32 R9, R15, 0x1f, RZ ;  /* 0x0000001f0f097819 */ /* 0x000fe200000006ff */
[----:B------:R-:W-:Y:S02]  /*4910*/  USHF.L.U32 UR19, UR16, 0x6, URZ ;  /* 0x0000000610137899 */ /* 0x000fe400080006ff */
[----:B------:R-:W-:Y:S02]  /*4920*/  USHF.L.U32 UR18, UR20, 0x7, URZ ;  /* 0x0000000714127899 */ /* 0x000fe400080006ff */
[----:B----4-:R-:W-:Y:S07]  /*4930*/  UIMAD.WIDE.U32 UR6, UR14, UR8, URZ ;  /* 0x000000080e0672a5 */ /* 0x010fee000f8e00ff */
[----:B------:R-:W-:Y:S01]  /*4940*/  @!UP2 UMOV UR4, UR7 ;  /* 0x000000070004ac82 */ /* 0x000fe20008000000 */
[----:B---3--:R-:W-:Y:S02]  /*4950*/  @!UP2 UISETP.NE.AND UP0, UPT, UR5, 0x1, UPT ;  /* 0x000000010500a88c */ /* 0x008fe4000bf05270 */
[----:B------:R-:W-:Y:S02]  /*4960*/  @!UP2 USHF.R.U32.HI UR4, URZ, UR9, UR4 ;  /* 0x00000009ff04a299 */ /* 0x000fe40008011604 */
[----:B------:R-:W-:Y:S02]  /*4970*/  UIMAD.WIDE.U32 UR6, UR13, UR11, URZ ;  /* 0x0000000b0d0672a5 */ /* 0x000fe4000f8e00ff */
[----:B------:R-:W-:Y:S02]  /*4980*/  @!UP2 USEL UR8, UR14, UR4, !UP0 ;  /* 0x000000040e08a287 */ /* 0x000fe4000c000000 */
[----:B------:R-:W-:Y:S03]  /*4990*/  @!UP2 UISETP.NE.AND UP0, UPT, UR10, 0x1, UPT ;  /* 0x000000010a00a88c */ /* 0x000fe6000bf05270 */
[----:B------:R-:W-:Y:S02]  /*49a0*/  @!UP2 UMOV UR6, UR7 ;  /* 0x000000070006ac82 */ /* 0x000fe40008000000 */
[----:B------:R-:W3:Y:S02]  /*49b0*/  @!UP2 LDCU UR4, c[0x0][0xb20] ;  /* 0x00016400ff04a7ac */ /* 0x000ee40008000800 */
[----:B---3--:R-:W-:Y:S04]  /*49c0*/  @!UP2 USHF.R.U32.HI UR6, URZ, UR4, UR6 ;  /* 0x00000004ff06a299 */ /* 0x008fe80008011606 */
[----:B------:R-:W-:Y:S04]  /*49d0*/  @!UP2 USEL UR6, UR13, UR6, !UP0 ;  /* 0x000000060d06a287 */ /* 0x000fe8000c000000 */
[----:B------:R-:W-:Y:S02]  /*49e0*/  @!UP2 UIADD3 UR4, UPT, UPT, -UR8, UR6, URZ ;  /* 0x000000060804a290 */ /* 0x000fe4000fffe1ff */
[----:B------:R-:W-:Y:S02]  /*49f0*/  @!UP2 UIADD3 UR6, UPT, UPT, UR8, -UR6, URZ ;  /* 0x800000060806a290 */ /* 0x000fe4000fffe0ff */
[----:B------:R-:W-:Y:S02]  /*4a00*/  @!UP2 UIMAD UR14, UR4, UR5, UR14 ;  /* 0x00000005040ea2a4 */ /* 0x000fe4000f8e020e */
[----:B------:R-:W-:Y:S01]  /*4a10*/  @!UP2 UIMAD UR13, UR6, UR10, UR13 ;  /* 0x0000000a060da2a4 */ /* 0x000fe2000f8e020d */
[----:B------:R-:W-:Y:S11]  /*4a20*/  BRA.U UP3, `(.L_x_82) ;  /* 0x0000000103107547 */ /* 0x000ff6000b800000 */
[----:B--2---:R-:W-:Y:S04]  /*4a30*/  MOV R0, UR38 ;  /* 0x0000002600007c02 */ /* 0x004fe80008000f00 */
[----:B------:R-:W-:Y:S04]  /*4a40*/  SHF.L.U32 R11, R0, 0x1f, RZ ;  /* 0x0000001f000b7819 */ /* 0x000fe800000006ff */
[----:B------:R-:W2:Y:S02]  /*4a50*/  SYNCS.PHASECHK.TRANS64.TRYWAIT P2, [UR21+0xa8], R11 ;  /* 0x0000a80bff0075a7 */ /* 0x000ea40008041115 */
[----:B--2---:R-:W-:Y:S05]  /*4a60*/  @!P2 BRA `(.L_x_83) ;  /* 0x000000380090a947 */ /* 0x004fea0003800000 */
.L_x_82:
[----:B------:R-:W-:Y:S05]  /*4a70*/  @!P1 BRA `(.L_x_84) ;  /* 0x0000000000309947 */ /* 0x000fea0003800000 */
[----:B------:R-:W-:Y:S01]  /*4a80*/  ISETP.NE.U32.AND P1, PT, R2, RZ, PT ;  /* 0x000000ff0200720c */ /* 0x000fe20003f25070 */
[----:B------:R-:W3:Y:S01]  /*4a90*/  LDCU.64 UR4, c[0x0][0x358] ;  /* 0x00006b00ff0477ac */ /* 0x000ee20008000a00 */
[----:B------:R-:W-:Y:S02]  /*4aa0*/  IMAD.MOV.U32 R84, RZ, RZ, 0x1 ;  /* 0x00000001ff547424 */ /* 0x000fe400078e00ff */
[----:B------:R-:W-:Y:S11]  /*4ab0*/  ISETP.NE.AND.EX P1, PT, R3, RZ, PT, P1 ;  /* 0x000000ff0300720c */ /* 0x000ff60003f25310 */
[----:B------:R-:W-:Y:S02]  /*4ac0*/  @!UPT UIADD3 URZ, UPT, UPT, URZ, URZ, URZ ;  /* 0x000000fffffff290 */ /* 0x000fe4000fffe0ff */
[----:B--2---:R-:W2:Y:S01]  /*4ad0*/  @P1 LDC.64 R10, c[0x0][0x888] ;  /* 0x00022200ff0a1b82 */ /* 0x004ea20000000a00 */
[----:B------:R-:W-:Y:S04]  /*4ae0*/  @P1 IMAD R0, R4, UR36, RZ ;  /* 0x0000002404001c24 */ /* 0x000fe8000f8e02ff */
[----:B--2---:R-:W-:Y:S04]  /*4af0*/  @P1 IMAD.WIDE R10, R0, 0x4, R10 ;  /* 0x00000004000a1825 */ /* 0x004fe800078e020a */
[----:B------:R-:W-:Y:S01]  /*4b00*/  HFMA2 R0, -RZ, RZ, 0, 5.9604644775390625e-08 ;  /* 0x00000001ff007431 */ /* 0x000fe200000001ff */
[----:B---3-5:R3:W5:Y:S04]  /*4b10*/  @P1 LDG.E R41, desc[UR4][R10.64] ;  /* 0x000000040a291981 */ /* 0x028768000c1e1900 */
[----:B------:R-:W-:Y:S01]  /*4b20*/  @!P1 PRMT R84, R0, 0x7610, R84 ;  /* 0x0000761000549816 */ /* 0x000fe20000000054 */
[----:B---3--:R-:W4:Y:S06]  /*4b30*/  @!P1 LDC R41, c[0x0][0x880] ;  /* 0x00022000ff299b82 */ /* 0x008f2c0000000800 */
.L_x_84:
[----:B----45:R-:W-:Y:S01]  /*4b40*/  @!P0 FSETP.EQ.AND P1, PT, R41, RZ, PT ;  /* 0x000000ff2900820b */ /* 0x030fe20003f22000 */
[----:B------:R-:W-:Y:S01]  /*4b50*/  @!UPT UIADD3 URZ, UPT, UPT, URZ, URZ, URZ ;  /* 0x000000fffffff290 */ /* 0x000fe2000fffe0ff */
[----:B------:R-:W-:Y:S11]  /*4b60*/  @!P0 BRA `(.L_x_85) ;  /* 0x0000000000188947 */ /* 0x000ff60003800000 */
[----:B------:R-:W-:Y:S02]  /*4b70*/  LOP3.LUT P0, RZ, R84, 0xff, RZ, 0xc0, !PT ;  /* 0x000000ff54ff7812 */ /* 0x000fe4000780c0ff */
[----:B------:R-:W-:Y:S04]  /*4b80*/  ISETP.NE.U32.AND P1, PT, R2, RZ, PT ;  /* 0x000000ff0200720c */ /* 0x000fe80003f25070 */
[----:B------:R-:W-:Y:S04]  /*4b90*/  ISETP.NE.AND.EX P1, PT, R3, RZ, PT, P1 ;  /* 0x000000ff0300720c */ /* 0x000fe80003f25310 */
[----:B------:R-:W-:Y:S03]  /*4ba0*/  PLOP3.LUT P1, PT, P1, PT, PT, 0x8, 0x80 ;  /* 0x000000000080781c */ /* 0x000fe60000f2e170 */
[----:B------:R-:W-:Y:S11]  /*4bb0*/  @P0 FSETP.EQ.AND P1, PT, R41, RZ, PT ;  /* 0x000000ff2900020b */ /* 0x000ff60003f22000 */
[----:B------:R-:W-:Y:S02]  /*4bc0*/  @!UPT UIADD3 URZ, UPT, UPT, URZ, URZ, URZ ;  /* 0x000000fffffff290 */ /* 0x000fe4000fffe0ff */
.L_x_85:
[----:B------:R-:W3:Y:S01]  /*4bd0*/  SYNCS.PHASECHK.TRANS64.TRYWAIT P2, [UR21+0x90], R9 ;  /* 0x00009009ff0075a7 */ /* 0x000ee20008041115 */
[----:B------:R-:W-:Y:S04]  /*4be0*/  ELECT P0, URZ, PT ;  /* 0x0000000000ff782f */ /* 0x000fe80003800000 */
[----:B------:R-:W-:Y:S11]  /*4bf0*/  PLOP3.LUT P1, PT, P1, P0, PT, 0xf2, 0x2f ;  /* 0x00000000002f781c */ /* 0x000ff60000f21e72 */
[----:B------:R-:W-:Y:S02]  /*4c00*/  @!UPT UIADD3 URZ, UPT, UPT, URZ, URZ, URZ ;  /* 0x000000fffffff290 */ /* 0x000fe4000fffe0ff */
[----:B------:R-:W-:Y:S05]  /*4c10*/  @!P1 IADD3 R8, P0, PT, R16, 0x580, RZ ;  /* 0x0000058010089810 */ /* 0x000fea0007f1e0ff */
[----:B------:R-:W-:Y:S01]  /*4c20*/  @!P1 IMAD.X R6, RZ, RZ, R17, P0 ;  /* 0x000000ffff069224 */ /* 0x000fe200000e0611 */
[----:B---3--:R-:W-:Y:S07]  /*4c30*/  @!P2 BRA `(.L_x_86) ;  /* 0x000000380034a947 */ /* 0x008fee0003800000 */
.L_x_155:
[----:B------:R-:W-:Y:S01]  /*4c40*/  @!P1 R2UR UR5, R8 ;  /* 0x00000000080592ca */ /* 0x000fe200000e0000 */
[----:B------:R-:W-:Y:S01]  /*4c50*/  VOTEU.ALL UP0, P1 ;  /* 0x0000000000ff7886 */ /* 0x000fe20000800000 */
[----:B------:R-:W-:Y:S01]  /*4c60*/  @!P1 R2UR UR4, R6 ;  /* 0x00000000060492ca */ /* 0x000fe200000e0000 */
[----:B--2---:R-:W-:Y:S01]  /*4c70*/  @!P1 IMAD.MOV.U32 R0, RZ, RZ, 0x1000 ;  /* 0x00001000ff009424 */ /* 0x004fe200078e00ff */
[----:B------:R-:W-:Y:S01]  /*4c80*/  UMOV UR6, 0x0 ;  /* 0x0000000000067882 */ /* 0x000fe20000000000 */
[----:B------:R-:W-:Y:S01]  /*4c90*/  UMOV UR7, 0x10000000 ;  /* 0x1000000000077882 */ /* 0x000fe20000000000 */
[----:B------:R-:W-:Y:S01]  /*4ca0*/  @!UP0 UIADD3 UR16, UPT, UPT, UR21, 0x200, URZ ;  /* 0x0000020015108890 */ /* 0x000fe2000fffe0ff */
[----:B------:R-:W-:Y:S01]  /*4cb0*/  VIADD R14, R14, 0x1 ;  /* 0x000000010e0e7836 */ /* 0x000fe20000000000 */
[----:B------:R-:W-:Y:S01]  /*4cc0*/  VOTEU.ALL UP0, P1 ;  /* 0x0000000000ff7886 */ /* 0x000fe20000800000 */
[----:B------:R-:W-:Y:S04]  /*4cd0*/  UMOV UR20, UR36 ;  /* 0x0000002400147c82 */ /* 0x000fe80008000000 */
[----:B------:R-:W-:Y:S02]  /*4ce0*/  IMAD.U32 R10, RZ, RZ, UR5 ;  /* 0x00000005ff0a7e24 */ /* 0x000fe4000f8e00ff */
[----:B------:R-:W-:Y:S03]  /*4cf0*/  IMAD.U32 R11, RZ, RZ, UR4 ;  /* 0x00000004ff0b7e24 */ /* 0x000fe6000f8e00ff */
[----:B------:R-:W-:Y:S02]  /*4d00*/  @!P1 R2UR UR4, R10 ;  /* 0x000000000a0492ca */ /* 0x000fe400000e0000 */
[----:B------:R-:W-:Y:S11]  /*4d10*/  @!P1 R2UR UR5, R11 ;  /* 0x000000000b0592ca */ /* 0x000ff600000e0000 */
[----:B------:R-:W-:Y:S02]  /*4d20*/  @!UPT UIADD3 URZ, UPT, UPT, URZ, URZ, URZ ;  /* 0x000000fffffff290 */ /* 0x000fe4000fffe0ff */
[----:B------:R2:W-:Y:S01]  /*4d30*/  @!UP0 UTMALDG.3D [UR16], [UR4], desc[UR6] ;  /* 0x00000610040085b4 */ /* 0x0005e20008011000 */
[----:B------:R2:W-:Y:S01]  /*4d40*/  @!P1 SYNCS.ARRIVE.TRANS64.RED.A0TR RZ, [UR21+0x80], R0 ;  /* 0x00008000ffff99a7 */ /* 0x0005e20008300415 */
[----:B------:R-:W-:Y:S01]  /*4d50*/  SYNCS.ARRIVE.TRANS64.RED.A1T0 RZ, [UR34], RZ ;  /* 0x000000ffffff79a7 */ /* 0x000fe20008100422 */
[----:B------:R-:W3:Y:S02]  /*4d60*/  SYNCS.PHASECHK.TRANS64.TRYWAIT P0, [UR21+0x98], R9 ;  /* 0x00009809ff0075a7 */ /* 0x000ee40008001115 */
[----:B--23--:R-:W-:Y:S05]  /*4d70*/  @!P0 BRA `(.L_x_87) ;  /* 0x0000003400fc8947 */ /* 0x00cfea0003800000 */
.L_x_157:
[----:B------:R-:W-:Y:S01]  /*4d80*/  @!P1 IADD3 R6, P0, PT, R16, 0x580, RZ ;  /* 0x0000058010069810 */ /* 0x000fe20007f1e0ff */
[----:B------:R-:W-:Y:S01]  /*4d90*/  VOTEU.ALL UP0, P1 ;  /* 0x0000000000ff7886 */ /* 0x000fe20000800000 */
[----:B------:R-:W-:Y:S01]  /*4da0*/  UMOV UR6, 0x0 ;  /* 0x0000000000067882 */ /* 0x000fe20000000000 */
[----:B------:R-:W-:Y:S01]  /*4db0*/  UMOV UR7, 0x10000000 ;  /* 0x1000000000077882 */ /* 0x000fe20000000000 */
[----:B------:R-:W-:Y:S01]  /*4dc0*/  @!P1 R2UR UR5, R6 ;  /* 0x00000000060592ca */ /* 0x000fe200000e0000 */
[----:B--2---:R-:W-:Y:S01]  /*4dd0*/  @!P1 IMAD.X R0, RZ, RZ, R17, P0 ;  /* 0x000000ffff009224 */ /* 0x004fe200000e0611 */
[----:B------:R-:W-:Y:S01]  /*4de0*/  @!UP0 UIADD3 UR10, UPT, UPT, UR18, 0x40, URZ ;  /* 0x00000040120a8890 */ /* 0x000fe2000fffe0ff */
[----:B------:R-:W-:Y:S01]  /*4df0*/  ISETP.NE.AND P0, PT, R14, 0x2, PT ;  /* 0x000000020e00780c */ /* 0x000fe20003f05270 */
[----:B------:R-:W-:Y:S01]  /*4e00*/  @!UP0 UIADD3 UR8, UPT, UPT, UR21, 0x1200, URZ ;  /* 0x0000120015088890 */ /* 0x000fe2000fffe0ff */
[----:B------:R-:W-:Y:S01]  /*4e10*/  LOP3.LUT R15, R15, 0x1, RZ, 0x3c, !PT ;  /* 0x000000010f0f7812 */ /* 0x000fe200078e3cff */
[----:B------:R-:W-:Y:S01]  /*4e20*/  @!UP0 UIADD3 UR9, UPT, UPT, UR21, 0x88, URZ ;  /* 0x0000008815098890 */ /* 0x000fe2000fffe0ff */
[----:B------:R-:W-:Y:S01]  /*4e30*/  @!P1 R2UR UR4, R0 ;  /* 0x00000000000492ca */ /* 0x000fe200000e0000 */
[----:B------:R-:W-:Y:S01]  /*4e40*/  VOTEU.ALL UP0, P1 ;  /* 0x0000000000ff7886 */ /* 0x000fe20000800000 */
[----:B------:R-:W-:Y:S01]  /*4e50*/  UMOV UR11, UR19 ;  /* 0x00000013000b7c82 */ /* 0x000fe20008000000 */
[----:B------:R-:W-:Y:S01]  /*4e60*/  UMOV UR12, UR36 ;  /* 0x00000024000c7c82 */ /* 0x000fe20008000000 */
[----:B------:R-:W-:Y:S01]  /*4e70*/  SEL R0, RZ, 0x1, P0 ;  /* 0x00000001ff007807 */ /* 0x000fe20000000000 */
[----:B------:R-:W-:Y:S01]  /*4e80*/  UIADD3 UR20, UPT, UPT, UR13, UR59, URZ ;  /* 0x0000003b0d147290 */ /* 0x000fe2000fffe0ff */
[----:B------:R-:W-:Y:S01]  /*4e90*/  IMAD.U32 R8, RZ, RZ, UR5 ;  /* 0x00000005ff087e24 */ /* 0x000fe2000f8e00ff */
[----:B------:R-:W-:Y:S01]  /*4ea0*/  SEL R14, R14, RZ, P0 ;  /* 0x000000ff0e0e7207 */ /* 0x000fe20000000000 */
[----:B------:R-:W-:Y:S01]  /*4eb0*/  UIADD3 UR16, UPT, UPT, UR14, UR62, URZ ;  /* 0x0000003e0e107290 */ /* 0x000fe2000fffe0ff */
[----:B------:R-:W-:Y:S01]  /*4ec0*/  LOP3.LUT R13, R13, R0, RZ, 0x3c, !PT ;  /* 0x000000000d0d7212 */ /* 0x000fe200078e3cff */
[----:B------:R-:W-:Y:S01]  /*4ed0*/  UPLOP3.LUT UP3, UPT, UPT, UPT, UPT, 0x80, 0x8 ;  /* 0x000000000008789c */ /* 0x000fe20003f6f070 */
[----:B------:R-:W-:Y:S02]  /*4ee0*/  UMOV UR36, UR26 ;  /* 0x0000001a00247c82 */ /* 0x000fe40008000000 */
[----:B------:R-:W-:Y:S01]  /*4ef0*/  IMAD.U32 R9, RZ, RZ, UR4 ;  /* 0x00000004ff097e24 */ /* 0x000fe2000f8e00ff */
[----:B------:R-:W-:Y:S04]  /*4f00*/  @!P1 R2UR UR4, R8 ;  /* 0x00000000080492ca */ /* 0x000fe800000e0000 */
[----:B------:R-:W-:Y:S11]  /*4f10*/  @!P1 R2UR UR5, R9 ;  /* 0x00000000090592ca */ /* 0x000ff600000e0000 */
[----:B------:R-:W-:Y:S02]  /*4f20*/  @!UPT UIADD3 URZ, UPT, UPT, URZ, URZ, URZ ;  /* 0x000000fffffff290 */ /* 0x000fe4000fffe0ff */
[----:B------:R2:W-:Y:S01]  /*4f30*/  @!UP0 UTMALDG.3D [UR8], [UR4], desc[UR6] ;  /* 0x00000608040085b4 */ /* 0x0005e20008011000 */
[----:B------:R2:W-:Y:S01]  /*4f40*/  @!P1 SYNCS.ARRIVE.TRANS64.RED.A0TR RZ, [UR21+0x88], R7 ;  /* 0x00008807ffff99a7 */ /* 0x0005e20008300415 */
[----:B------:R-:W-:Y:S01]  /*4f50*/  SYNCS.ARRIVE.TRANS64.RED.A1T0 RZ, [UR33], RZ ;  /* 0x000000ffffff79a7 */ /* 0x000fe20008100421 */
[----:B------:R-:W-:Y:S05]  /*4f60*/  BRA.U UP1, `(.L_x_88) ;  /* 0xfffffff5012c7547 */ /* 0x000fea000b83ffff */
[----:B------:R-:W-:-:S04]  /*4f70*/  SHF.L.U32 R3, R15, 0x1f, RZ ;  /* 0x0000001f0f037819 */ /* 0x000fc800000006ff */
[----:B------:R-:W3:Y:S02]  /*4f80*/  SYNCS.PHASECHK.TRANS64.TRYWAIT P0, [UR21+0x90], R3 ;  /* 0x00009003ff0075a7 */ /* 0x000ee40008001115 */
[----:B---3--:R-:W-:Y:S05]  /*4f90*/  @!P0 BRA `(.L_x_89) ;  /* 0x00000034008c8947 */ /* 0x008fea0003800000 */
.L_x_159:
[----:B---3--:R-:W-:-:S07]  /*4fa0*/  MOV R0, UR21 ;  /* 0x0000001500007c02 */ /* 0x008fce0008000f00 */
.L_x_90:
[----:B---3--:R-:W-:-:S04]  /*4fb0*/  SHF.L.U32 R3, R15, 0x1f, RZ ;  /* 0x0000001f0f037819 */ /* 0x008fc800000006ff */
[----:B------:R3:W4:Y:S03]  /*4fc0*/  SYNCS.PHASECHK.TRANS64.TRYWAIT P0, [R0+URZ+0x98], R3 ;  /* 0x00009803000075a7 */ /* 0x00072600080011ff */
[----:B----4-:R-:W-:Y:S05]  /*4fd0*/  @!P0 NANOSLEEP.SYNCS 0x989680 ;  /* 0x009896800000895d */ /* 0x010fea0003900000 */
[----:B------:R-:W4:Y:S02]  /*4fe0*/  @!P0 SYNCS.PHASECHK.TRANS64 P0, [R0+URZ+0x98], R3 ;  /* 0x00009803000085a7 */ /* 0x000f2400080010ff */
[----:B-12-4-:R-:W-:Y:S05]  /*4ff0*/  @P0 EXIT ;  /* 0x000000000000094d */ /* 0x016fea0003800000 */
[----:B------:R-:W-:Y:S05]  /*5000*/  BRA `(.L_x_90) ;  /* 0xfffffffc00e87947 */ /* 0x000fea000383ffff */
.L_x_79:
[----:B------:R-:W-:-:S06]  /*5010*/  UISETP.GE.AND UP0, UPT, UR17, 0x4, UPT ;  /* 0x000000041100788c */ /* 0x000fcc000bf06270 */
[----:B------:R-:W-:-:S13]  /*5020*/  PLOP3.LUT P0, PT, PT, PT, UP0, 0x80, 0x8 ;  /* 0x000000000008781c */ /* 0x000fda0003f0f008 */
[----:B------:R-:W-:Y:S05]  /*5030*/  @!P0 EXIT ;  /* 0x000000000000894d */ /* 0x000fea0003800000 */
[----:B------:R-:W1:Y:S08]  /*5040*/  S2UR UR4, SR_CgaCtaId ;  /* 0x00000000000479c3 */ /* 0x000e700000008800 */
[----:B------:R-:W-:Y:S01]  /*5050*/  BAR.SYNC.DEFER_BLOCKING 0x6, 0xa0 ;  /* 0x0182800000007b1d */ /* 0x000fe20000010000 */
[C---:B------:R-:W-:Y:S01]  /*5060*/  IMAD.SHL.U32 R7, R93.reuse, 0x40, RZ ;  /* 0x000000405d077824 */ /* 0x040fe200078e00ff */
[C---:B------:R-:W-:Y:S01]  /*5070*/  LOP3.LUT R95, R93.reuse, 0x60, RZ, 0xc0, !PT ;  /* 0x000000605d5f7812 */ /* 0x040fe200078ec0ff */
[----:B------:R-:W-:-:S02]  /*5080*/  IMAD.SHL.U32 R4, R93, 0x20, RZ ;  /* 0x000000205d047824 */ /* 0x000fc400078e00ff */
[----:B------:R-:W-:Y:S02]  /*5090*/  HFMA2 R36, -RZ, RZ, 0, 0 ;  /* 0x00000000ff247431 */ /* 0x000fe400000001ff */
[----:B------:R-:W-:Y:S01]  /*50a0*/  IMAD.SHL.U32 R6, R93, 0x2, RZ ;  /* 0x000000025d067824 */ /* 0x000fe200078e00ff */
[----:B------:R-:W-:Y:S01]  /*50b0*/  UMOV UR44, 0x400 ;  /* 0x00000400002c7882 */ /* 0x000fe20000000000 */
[----:B------:R-:W2:Y:S01]  /*50c0*/  LDC.64 R82, c[0x0][0x8b0] ;  /* 0x00022c00ff527b82 */ /* 0x000ea20000000a00 */
[----:B------:R-:W-:Y:S01]  /*50d0*/  LOP3.LUT R5, R7, 0x180, RZ, 0xc0, !PT ;  /* 0x0000018007057812 */ /* 0x000fe200078ec0ff */
[----:B------:R-:W-:Y:S01]  /*50e0*/  IMAD.U32 R37, R93, 0x10000, RZ ;  /* 0x000100005d257824 */ /* 0x000fe200078e00ff */
[----:B------:R-:W-:Y:S01]  /*50f0*/  LOP3.LUT R4, R4, 0xc00, RZ, 0xc0, !PT ;  /* 0x00000c0004047812 */ /* 0x000fe200078ec0ff */
[----:B------:R-:W-:Y:S01]  /*5100*/  IMAD.MOV.U32 R92, RZ, RZ, RZ ;  /* 0x000000ffff5c7224 */ /* 0x000fe200078e00ff */
[----:B------:R-:W-:Y:S01]  /*5110*/  LOP3.LUT R6, R5, 0x20, R6, 0xf8, !PT ;  /* 0x0000002005067812 */ /* 0x000fe200078ef806 */
[----:B------:R-:W-:Y:S01]  /*5120*/  IMAD.SHL.U32 R5, R93, 0x8, RZ ;  /* 0x000000085d057824 */ /* 0x000fe200078e00ff */
[----:B------:R-:W-:Y:S01]  /*5130*/  LOP3.LUT R4, R4, 0x40, R7, 0xf8, !PT ;  /* 0x0000004004047812 */ /* 0x000fe200078ef807 */
[----:B------:R-:W3:Y:S01]  /*5140*/  LDC.64 R80, c[0x0][0x8a8] ;  /* 0x00022a00ff507b82 */ /* 0x000ee20000000a00 */
[----:B------:R-:W-:Y:S01]  /*5150*/  LOP3.LUT R37, R37, 0x600000, RZ, 0xc0, !PT ;  /* 0x0060000025257812 */ /* 0x000fe200078ec0ff */
[----:B------:R-:W-:Y:S01]  /*5160*/  IMAD.MOV.U32 R87, RZ, RZ, RZ ;  /* 0x000000ffff577224 */ /* 0x000fe200078e00ff */
[----:B------:R-:W-:-:S02]  /*5170*/  LOP3.LUT R5, R6, 0x30, R5, 0x78, !PT ;  /* 0x0000003006057812 */ /* 0x000fc400078e7805 */
[----:B------:R-:W-:Y:S02]  /*5180*/  CS2R R90, SRZ ;  /* 0x00000000005a7805 */ /* 0x000fe4000001ff00 */
[----:B------:R-:W-:Y:S01]  /*5190*/  LOP3.LUT R4, R4, 0x200, R7, 0xf8, !PT ;  /* 0x0000020004047812 */ /* 0x000fe200078ef807 */
[----:B------:R-:W-:Y:S01]  /*51a0*/  IMAD.MOV.U32 R89, RZ, RZ, RZ ;  /* 0x000000ffff597224 */ /* 0x000fe200078e00ff */
[----:B------:R-:W-:Y:S01]  /*51b0*/  LOP3.LUT R93, R93, 0x2, RZ, 0xc0, !PT ;  /* 0x000000025d5d7812 */ /* 0x000fe200078ec0ff */
[----:B-1----:R-:W-:Y:S01]  /*51c0*/  ULEA UR44, UR4, UR44, 0x18 ;  /* 0x0000002c042c7291 */ /* 0x002fe2000f8ec0ff */
[----:B------:R-:W-:Y:S01]  /*51d0*/  LOP3.LUT R71, R4, R5, RZ, 0xfc, !PT ;  /* 0x0000000504477212 */ /* 0x000fe200078efcff */
[----:B------:R-:W1:Y:S01]  /*51e0*/  LDCU UR57, c[0x0][0x370] ;  /* 0x00006e00ff3977ac */ /* 0x000e620008000800 */
[----:B------:R-:W-:Y:S01]  /*51f0*/  IADD3 R88, PT, PT, -R93, RZ, RZ ;  /* 0x000000ff5d587210 */ /* 0x000fe20007ffe1ff */
[----:B------:R-:W-:Y:S01]  /*5200*/  UIADD3 UR4, UPT, UPT, UR44, 0x2200, URZ ;  /* 0x000022002c047890 */ /* 0x000fe2000fffe0ff */
[----:B------:R-:W4:Y:S04]  /*5210*/  LDCU UR43, c[0x0][0xb0c] ;  /* 0x00016180ff2b77ac */ /* 0x000f280008000800 */
[----:B------:R-:W1:Y:S01]  /*5220*/  LDS R0, [UR44+0x160] ;  /* 0x0001602cff007984 */ /* 0x000e620008000800 */
[----:B------:R-:W-:Y:S01]  /*5230*/  IMAD.U32 R94, RZ, RZ, UR4 ;  /* 0x00000004ff5e7e24 */ /* 0x000fe2000f8e00ff */
[----:B------:R-:W1:Y:S01]  /*5240*/  LDCU UR39, c[0x0][0xb30] ;  /* 0x00016600ff2777ac */ /* 0x000e620008000800 */
[----:B------:R-:W1:Y:S01]  /*5250*/  LDCU.64 UR46, c[0x0][0x888] ;  /* 0x00011100ff2e77ac */ /* 0x000e620008000a00 */
[----:B------:R-:W1:Y:S01]  /*5260*/  LDCU.64 UR40, c[0x0][0xb28] ;  /* 0x00016500ff2877ac */ /* 0x000e620008000a00 */
[----:B------:R-:W1:Y:S01]  /*5270*/  LDCU.64 UR60, c[0x0][0x890] ;  /* 0x00011200ff3c77ac */ /* 0x000e620008000a00 */
[----:B------:R-:W1:Y:S01]  /*5280*/  LDCU.128 UR52, c[0x0][0xb10] ;  /* 0x00016200ff3477ac */ /* 0x000e620008000c00 */
[----:B------:R-:W1:Y:S01]  /*5290*/  LDCU UR56, c[0x0][0x374] ;  /* 0x00006e80ff3877ac */ /* 0x000e620008000800 */
[----:B------:R-:W-:Y:S01]  /*52a0*/  UIADD3 UR63, UPT, UPT, UR44, 0x200, URZ ;  /* 0x000002002c3f7890 */ /* 0x000fe2000fffe0ff */
[----:B-1234-:R-:W-:-:S11]  /*52b0*/  IMAD.IADD R37, R0, 0x1, R37 ;  /* 0x0000000100257824 */ /* 0x01efd600078e0225 */
.L_x_116:
[----:B------:R-:W-:Y:S02]  /*52c0*/  LEA R3, R87, UR44, 0x3 ;  /* 0x0000002c57037c11 */ /* 0x000fe4000f8e18ff */
[----:B------:R-:W-:Y:S02]  /*52d0*/  SHF.L.U32 R0, R91, 0x1f, RZ ;  /* 0x0000001f5b007819 */ /* 0x000fe400000006ff */
[----:B------:R-:W-:Y:S02]  /*52e0*/  LEA R5, R87, UR44, 0x4 ;  /* 0x0000002c57057c11 */ /* 0x000fe4000f8e20ff */
[----:B-1----:R-:W1:Y:S02]  /*52f0*/  SYNCS.PHASECHK.TRANS64.TRYWAIT P0, [R3+URZ+0xb0], R0 ;  /* 0x0000b000030075a7 */ /* 0x002e6400080011ff */
[----:B-1----:R-:W-:Y:S05]  /*5300*/  @!P0 BRA `(.L_x_91) ;  /* 0x0000003000c88947 */ /* 0x002fea0003800000 */
.L_x_160:
        /* <DEDUP_REMOVED lines=8> */
[----:B--2---:R-:W-:Y:S11]  /*5390*/  LOP3.LUT P0, RZ, R6, 0x1, RZ, 0xc0, !PT ;  /* 0x0000000106ff7812 */ /* 0x004ff6000780c0ff */
[----:B------:R-:W-:Y:S02]  /*53a0*/  @!UPT UIADD3 URZ, UPT, UPT, URZ, URZ, URZ ;  /* 0x000000fffffff290 */ /* 0x000fe4000fffe0ff */
[----:B---3--:R-:W-:Y:S01]  /*53b0*/  VOTEU.ANY UP1, P0 ;  /* 0x0000000000ff7886 */ /* 0x008fe20000020100 */
[----:B------:R-:W-:Y:S01]  /*53c0*/  PLOP3.LUT P0, PT, PT, PT, UP1, 0x80, 0x8 ;  /* 0x000000000008781c */ /* 0x000fe20003f0f018 */
[----:B------:R-:W-:Y:S11]  /*53d0*/  UP2UR UR45, UPR, URZ, 0x2 ;  /* 0x00000002ff2d7883 */ /* 0x000ff60008000000 */
[----:B------:R-:W-:Y:S01]  /*53e0*/  @!UPT UIADD3 URZ, UPT, UPT, URZ, URZ, URZ ;  /* 0x000000fffffff290 */ /* 0x000fe2000fffe0ff */
[----:B-1----:R-:W-:Y:S02]  /*53f0*/  @P0 SHF.R.U32.HI R0, RZ, 0x10, R5 ;  /* 0x00000010ff000819 */ /* 0x002fe40000011605 */
        /* <DEDUP_REMOVED lines=12> */
[----:B------:R-:W2:Y:S01]  /*54c0*/  LDCU UR12, c[0x0][0xb20] ;  /* 0x00016400ff0c77ac */ /* 0x000ea20008000800 */
[----:B------:R-:W-:Y:S02]  /*54d0*/  UIMAD.WIDE.U32 UR4, UR56, UR55, URZ ;  /* 0x00000037380472a5 */ /* 0x000fe4000f8e00ff */
[----:B------:R-:W-:Y:S02]  /*54e0*/  UIMAD.WIDE.U32 UR6, UR57, UR52, URZ ;  /* 0x00000034390672a5 */ /* 0x000fe4000f8e00ff */
[----:B------:R-:W-:Y:S02]  /*54f0*/  UISETP.NE.AND UP0, UPT, UR54, 0x1, UPT ;  /* 0x000000013600788c */ /* 0x000fe4000bf05270 */
[----:B------:R-:W-:Y:S02]  /*5500*/  UIMAD.WIDE.U32 UR8, UR37, UR55, URZ ;  /* 0x00000037250872a5 */ /* 0x000fe4000f8e00ff */
[----:B------:R-:W-:Y:S02]  /*5510*/  UIMAD.WIDE.U32 UR10, UR38, UR52, URZ ;  /* 0x00000034260a72a5 */ /* 0x000fe4000f8e00ff */
[----:B------:R-:W-:Y:S02]  /*5520*/  UISETP.NE.AND UP1, UPT, UR43, 0x1, UPT ;  /* 0x000000012b00788c */ /* 0x000fe4000bf25270 */
[----:B------:R-:W-:Y:S01]  /*5530*/  UISETP.NE.AND UP2, UPT, UR42, 0x1, UPT ;  /* 0x000000012a00788c */ /* 0x000fe2000bf45270 */
[----:B------:R-:W-:Y:S02]  /*5540*/  UMOV UR4, UR5 ;  /* 0x0000000500047c82 */ /* 0x000fe40008000000 */
[----:B--2---:R-:W-:Y:S03]  /*5550*/  USHF.R.U32.HI UR5, URZ, UR12, UR4 ;  /* 0x0000000cff057299 */ /* 0x004fe60008011604 */
[----:B------:R-:W-:Y:S02]  /*5560*/  UMOV UR4, UR7 ;  /* 0x0000000700047c82 */ /* 0x000fe40008000000 */
[----:B------:R-:W-:Y:S02]  /*5570*/  USHF.R.U32.HI UR7, URZ, UR53, UR4 ;  /* 0x00000035ff077299 */ /* 0x000fe40008011604 */
[----:B------:R-:W-:Y:S02]  /*5580*/  USEL UR4, UR56, UR5, !UP0 ;  /* 0x0000000538047287 */ /* 0x000fe4000c000000 */
[----:B------:R-:W-:Y:S01]  /*5590*/  USEL UR7, UR57, UR7, !UP1 ;  /* 0x0000000739077287 */ /* 0x000fe2000c800000 */
[----:B------:R-:W-:Y:S01]  /*55a0*/  UMOV UR5, UR9 ;  /* 0x0000000900057c82 */ /* 0x000fe20008000000 */
[----:B------:R-:W-:Y:S02]  /*55b0*/  UIMAD.WIDE.U32 UR8, UR4, UR40, URZ ;  /* 0x00000028040872a5 */ /* 0x000fe4000f8e00ff */
[----:B------:R-:W-:Y:S03]  /*55c0*/  USHF.R.U32.HI UR6, URZ, UR12, UR5 ;  /* 0x0000000cff067299 */ /* 0x000fe60008011605 */
[----:B------:R-:W-:Y:S01]  /*55d0*/  UMOV UR5, UR11 ;  /* 0x0000000b00057c82 */ /* 0x000fe20008000000 */
[----:B------:R-:W-:Y:S02]  /*55e0*/  UIMAD.WIDE.U32 UR10, UR7, UR40, URZ ;  /* 0x00000028070a72a5 */ /* 0x000fe4000f8e00ff */
[----:B------:R-:W-:Y:S02]  /*55f0*/  USHF.R.U32.HI UR12, URZ, UR53, UR5 ;  /* 0x00000035ff0c7299 */ /* 0x000fe40008011605 */
[----:B------:R-:W-:Y:S01]  /*5600*/  USEL UR6, UR37, UR6, !UP0 ;  /* 0x0000000625067287 */ /* 0x000fe2000c000000 */
[----:B------:R-:W-:Y:S02]  /*5610*/  UMOV UR5, UR9 ;  /* 0x0000000900057c82 */ /* 0x000fe40008000000 */
[----:B------:R-:W-:Y:S01]  /*5620*/  UMOV UR10, UR11 ;  /* 0x0000000b000a7c82 */ /* 0x000fe20008000000 */
[----:B------:R-:W-:Y:S02]  /*5630*/  @UP2 USHF.R.U32.HI UR4, URZ, UR41, UR5 ;  /* 0x00000029ff042299 */ /* 0x000fe40008011605 */
[----:B------:R-:W-:Y:S02]  /*5640*/  @UP2 USHF.R.U32.HI UR7, URZ, UR41, UR10 ;  /* 0x00000029ff072299 */ /* 0x000fe4000801160a */
[----:B------:R-:W-:Y:S02]  /*5650*/  UIMAD UR4, UR42, UR4, URZ ;  /* 0x000000042a0472a4 */ /* 0x000fe4000f8e02ff */
[----:B------:R-:W-:Y:S02]  /*5660*/  UIMAD.WIDE.U32 UR10, UR6, UR40, URZ ;  /* 0x00000028060a72a5 */ /* 0x000fe4000f8e00ff */
[----:B------:R-:W-:Y:S02]  /*5670*/  USEL UR5, UR38, UR12, !UP1 ;  /* 0x0000000c26057287 */ /* 0x000fe4000c800000 */
[----:B------:R-:W-:Y:S02]  /*5680*/  UIMAD UR8, UR42, UR7, URZ ;  /* 0x000000072a0872a4 */ /* 0x000fe4000f8e02ff */
[----:B------:R-:W-:Y:S03]  /*5690*/  UISETP.GE.AND UP0, UPT, UR6, UR4, UPT ;  /* 0x000000040600728c */ /* 0x000fe6000bf06270 */
[----:B------:R-:W-:Y:S01]  /*56a0*/  UMOV UR4, UR11 ;  /* 0x0000000b00047c82 */ /* 0x000fe20008000000 */
[----:B------:R-:W-:Y:S02]  /*56b0*/  UISETP.GE.OR UP0, UPT, UR5, UR8, UP0 ;  /* 0x000000080500728c */ /* 0x000fe40008706670 */
[----:B------:R-:W-:Y:S02]  /*56c0*/  USHF.R.U32.HI UR4, URZ, UR41, UR4 ;  /* 0x00000029ff047299 */ /* 0x000fe40008011604 */
[----:B------:R-:W-:Y:S02]  /*56d0*/  UIMAD.WIDE.U32 UR8, UR5, UR40, URZ ;  /* 0x00000028050872a5 */ /* 0x000fe4000f8e00ff */
[----:B------:R-:W-:Y:S02]  /*56e0*/  USEL UR11, UR6, UR4, !UP2 ;  /* 0x00000004060b7287 */ /* 0x000fe4000d000000 */
[----:B------:R-:W-:Y:S02]  /*56f0*/  UIADD3 UR8, UPT, UPT, -UR5, URZ, URZ ;  /* 0x000000ff05087290 */ /* 0x000fe4000fffe1ff */
[----:B------:R-:W-:Y:S01]  /*5700*/  UIADD3 UR10, UPT, UPT, -UR11, URZ, URZ ;  /* 0x000000ff0b0a7290 */ /* 0x000fe2000fffe1ff */
[----:B------:R-:W-:Y:S01]  /*5710*/  @!UP0 UMOV UR4, UR9 ;  /* 0x0000000900048c82 */ /* 0x000fe20008000000 */
[----:B------:R-:W-:Y:S02]  /*5720*/  UIADD3 UR9, UPT, UPT, -UR6, URZ, URZ ;  /* 0x000000ff06097290 */ /* 0x000fe4000fffe1ff */
[----:B------:R-:W-:Y:S02]  /*5730*/  @!UP0 USHF.R.U32.HI UR4, URZ, UR41, UR4 ;  /* 0x00000029ff048299 */ /* 0x000fe40008011604 */
[----:B------:R-:W-:Y:S02]  /*5740*/  UIMAD UR10, UR42, UR10, UR6 ;  /* 0x0000000a2a0a72a4 */ /* 0x000fe4000f8e0206 */
[----:B------:R-:W-:Y:S04]  /*5750*/  @!UP0 USEL UR4, UR5, UR4, !UP2 ;  /* 0x0000000405048287 */ /* 0x000fe8000d000000 */
[----:B------:R-:W-:Y:S02]  /*5760*/  @!UP0 UIMAD UR10, UR7, UR10, UR4 ;  /* 0x0000000a070a82a4 */ /* 0x000fe4000f8e0204 */
[----:B------:R-:W-:Y:S02]  /*5770*/  @!UP0 UIADD3 UR11, UPT, UPT, UR11, -UR4, URZ ;  /* 0x800000040b0b8290 */ /* 0x000fe4000fffe0ff */
[----:B------:R-:W-:Y:S02]  /*5780*/  UIMAD UR7, UR43, UR8, UR38 ;  /* 0x000000082b0772a4 */ /* 0x000fe4000f8e0226 */
[----:B------:R-:W-:Y:S02]  /*5790*/  @!UP0 UIMAD UR6, UR11, UR42, UR5 ;  /* 0x0000002a0b0682a4 */ /* 0x000fe4000f8e0205 */
[----:B------:R-:W-:Y:S01]  /*57a0*/  UIMAD UR4, UR54, UR9, UR37 ;  /* 0x00000009360472a4 */ /* 0x000fe2000f8e0225 */
[----:B------:R-:W-:Y:S02]  /*57b0*/  @!UP0 UMOV UR5, UR10 ;  /* 0x0000000a00058c82 */ /* 0x000fe40008000000 */
[----:B------:R-:W-:Y:S02]  /*57c0*/  UIMAD UR38, UR5, UR43, UR7 ;  /* 0x0000002b052672a4 */ /* 0x000fe4000f8e0207 */
[----:B------:R-:W-:Y:S11]  /*57d0*/  UIMAD UR37, UR6, UR54, UR4 ;  /* 0x00000036062572a4 */ /* 0x000ff6000f8e0204 */
[----:B------:R-:W-:Y:S01]  /*57e0*/  @!UPT UIADD3 URZ, UPT, UPT, URZ, URZ, URZ ;  /* 0x000000fffffff290 */ /* 0x000fe2000fffe0ff */
.L_x_92:
[----:B------:R-:W-:Y:S01]  /*57f0*/  UISETP.NE.AND UP0, UPT, UR39, 0x1, UPT ;  /* 0x000000012700788c */ /* 0x000fe2000bf05270 */
[----:B------:R-:W-:Y:S01]  /*5800*/  IADD3 R87, PT, PT, R87, 0x1, RZ ;  /* 0x0000000157577810 */ /* 0x000fe20007ffe0ff */
[----:B------:R-:W-:Y:S02]  /*5810*/  USHF.L.U32 UR50, UR16, 0x6, URZ ;  /* 0x0000000610327899 */ /* 0x000fe400080006ff */
[----:B------:R-:W-:Y:S07]  /*5820*/  USHF.L.U32 UR49, UR20, 0x7, URZ ;  /* 0x0000000714317899 */ /* 0x000fee00080006ff */
[----:B------:R-:W2:Y:S01]  /*5830*/  @!UP0 LDCU.128 UR12, c[0x0][0xb10] ;  /* 0x00016200ff0c87ac */ /* 0x000ea20008000c00 */
[----:B------:R-:W3:Y:S01]  /*5840*/  @!UP0 LDCU UR5, c[0x0][0xb0c] ;  /* 0x00016180ff0587ac */ /* 0x000ee20008000800 */
[----:B------:R-:W4:Y:S01]  /*5850*/  @!UP0 LDCU UR10, c[0x0][0xb20] ;  /* 0x00016400ff0a87ac */ /* 0x000f220008000800 */
[----:B--2---:R-:W-:Y:S02]  /*5860*/  UIMAD.WIDE.U32 UR8, UR38, UR12, URZ ;  /* 0x0000000c260872a5 */ /* 0x004fe4000f8e00ff */
[----:B------:R-:W-:Y:S02]  /*5870*/  UIMAD.WIDE.U32 UR6, UR37, UR15, URZ ;  /* 0x0000000f250672a5 */ /* 0x000fe4000f8e00ff */
[----:B------:R-:W-:Y:S03]  /*5880*/  @!UP0 UISETP.NE.AND UP1, UPT, UR14, 0x1, UPT ;  /* 0x000000010e00888c */ /* 0x000fe6000bf25270 */
[----:B------:R-:W-:Y:S01]  /*5890*/  @!UP0 UMOV UR4, UR9 ;  /* 0x0000000900048c82 */ /* 0x000fe20008000000 */
[----:B---3--:R-:W-:Y:S02]  /*58a0*/  @!UP0 UISETP.NE.AND UP2, UPT, UR5, 0x1, UPT ;  /* 0x000000010500888c */ /* 0x008fe4000bf45270 */
[----:B------:R-:W-:Y:S01]  /*58b0*/  @!UP0 USHF.R.U32.HI UR4, URZ, UR13, UR4 ;  /* 0x0000000dff048299 */ /* 0x000fe20008011604 */
[----:B------:R-:W-:Y:S02]  /*58c0*/  @!UP0 UMOV UR6, UR7 ;  /* 0x0000000700068c82 */ /* 0x000fe40008000000 */
[----:B----4-:R-:W-:Y:S02]  /*58d0*/  @!UP0 USHF.R.U32.HI UR6, URZ, UR10, UR6 ;  /* 0x0000000aff068299 */ /* 0x010fe40008011606 */
[----:B------:R-:W-:Y:S02]  /*58e0*/  @!UP0 USEL UR7, UR38, UR4, !UP2 ;  /* 0x0000000426078287 */ /* 0x000fe4000d000000 */
[----:B------:R-:W-:Y:S04]  /*58f0*/  @!UP0 USEL UR6, UR37, UR6, !UP1 ;  /* 0x0000000625068287 */ /* 0x000fe8000c800000 */
[----:B------:R-:W-:Y:S02]  /*5900*/  @!UP0 UIADD3 UR4, UPT, UPT, -UR7, UR6, URZ ;  /* 0x0000000607048290 */ /* 0x000fe4000fffe1ff */
[----:B------:R-:W-:Y:S02]  /*5910*/  @!UP0 UIADD3 UR6, UPT, UPT, UR7, -UR6, URZ ;  /* 0x8000000607068290 */ /* 0x000fe4000fffe0ff */
[----:B------:R-:W-:Y:S02]  /*5920*/  @!UP0 UIMAD UR38, UR4, UR5, UR38 ;  /* 0x00000005042682a4 */ /* 0x000fe4000f8e0226 */
[----:B------:R-:W-:Y:S02]  /*5930*/  @!UP0 UIMAD UR37, UR6, UR14, UR37 ;  /* 0x0000000e062582a4 */ /* 0x000fe4000f8e0225 */
[----:B------:R-:W-:Y:S09]  /*5940*/  ULOP3.LUT UP0, URZ, UR63, 0x1b0, URZ, 0xc0, !UPT ;  /* 0x000001b03fff7892 */ /* 0x000ff2000f80c0ff */
[----:B------:R-:W-:Y:S05]  /*5950*/  BRA.U !UP0, `(.L_x_93) ;  /* 0x0000000108407547 */ /* 0x000fea000b800000 */
[----:B------:R-:W2:Y:S01]  /*5960*/  LDCU.64 UR8, c[0x4][0x80] ;  /* 0x01001000ff0877ac */ /* 0x000ea20008000a00 */
[----:B------:R-:W-:Y:S01]  /*5970*/  MOV R3, 0x0 ;  /* 0x0000000000037802 */ /* 0x000fe20000000f00 */
[----:B------:R-:W-:Y:S02]  /*5980*/  HFMA2 R12, -RZ, RZ, 0, 5.9604644775390625e-08 ;  /* 0x00000001ff0c7431 */ /* 0x000fe400000001ff */
[----:B------:R-:W-:Y:S02]  /*5990*/  IMAD.MOV.U32 R8, RZ, RZ, 0x70 ;  /* 0x00000070ff087424 */ /* 0x000fe400078e00ff */
[----:B------:R-:W-:Y:S01]  /*59a0*/  IMAD.MOV.U32 R13, RZ, RZ, RZ ;  /* 0x000000ffff0d7224 */ /* 0x000fe200078e00ff */
[----:B------:R-:W3:Y:S01]  /*59b0*/  LDCU.64 UR6, c[0x4][0x88] ;  /* 0x01001100ff0677ac */ /* 0x000ee20008000a00 */
[----:B------:R-:W4:Y:S01]  /*59c0*/  LDC.64 R2, c[0x4][R3] ;  /* 0x0100000003027b82 */ /* 0x000f220000000a00 */
[----:B------:R-:W1:Y:S01]  /*59d0*/  LDCU.64 UR4, c[0x4][0x8] ;  /* 0x01000100ff0477ac */ /* 0x000e620008000a00 */
[----:B--2---:R-:W-:Y:S01]  /*59e0*/  MOV R5, UR9 ;  /* 0x0000000900057c02 */ /* 0x004fe20008000f00 */
[----:B------:R-:W-:Y:S01]  /*59f0*/  IMAD.U32 R4, RZ, RZ, UR8 ;  /* 0x00000008ff047e24 */ /* 0x000fe2000f8e00ff */
[----:B---3--:R-:W-:Y:S01]  /*5a00*/  MOV R7, UR7 ;  /* 0x0000000700077c02 */ /* 0x008fe20008000f00 */
[----:B------:R-:W-:Y:S01]  /*5a10*/  IMAD.U32 R6, RZ, RZ, UR6 ;  /* 0x00000006ff067e24 */ /* 0x000fe2000f8e00ff */
[----:B-1----:R-:W-:Y:S01]  /*5a20*/  MOV R11, UR5 ;  /* 0x00000005000b7c02 */ /* 0x002fe20008000f00 */
[----:B------:R-:W-:Y:S02]  /*5a30*/  IMAD.U32 R10, RZ, RZ, UR4 ;  /* 0x00000004ff0a7e24 */ /* 0x000fe4000f8e00ff */
[----:B------:R-:W-:Y:S07]  /*5a40*/  LEPC R20, `(.L_x_93) ;  /* 0x000000001014794e */ /* 0x000fee0000000000 */
[----:B----45:R-:W-:Y:S05]  /*5a50*/  CALL.ABS.NOINC R2 ;  /* 0x0000000002007343 */ /* 0x030fea0003c00000 */
.L_x_93:
[----:B------:R-:W-:Y:S01]  /*5a60*/  LOP3.LUT P0, RZ, R94, 0x1b0, RZ, 0xc0, !PT ;  /* 0x000001b05eff7812 */ /* 0x000fe2000780c0ff */
[----:B------:R-:W-:Y:S11]  /*5a70*/  BSSY.RECONVERGENT B6, `(.L_x_94) ;  /* 0x0000013000067945 */ /* 0x000ff60003800200 */
[----:B------:R-:W-:Y:S01]  /*5a80*/  @!UPT UIADD3 URZ, UPT, UPT, URZ, URZ, URZ ;  /* 0x000000fffffff290 */ /* 0x000fe2000fffe0ff */
[----:B------:R-:W-:Y:S05]  /*5a90*/  @!P0 BRA `(.L_x_95) ;  /* 0x0000000000408947 */ /* 0x000fea0003800000 */
        /* <DEDUP_REMOVED lines=16> */
.L_x_95:
[----:B------:R-:W-:Y:S05]  /*5ba0*/  BSYNC.RECONVERGENT B6 ;  /* 0x0000000000067941 */ /* 0x000fea0003800200 */
.L_x_94:
[----:B------:R-:W-:Y:S01]  /*5bb0*/  R2UR UR4, R86 ;  /* 0x00000000560472ca */ /* 0x000fe200000e0000 */
[----:B------:R-:W-:Y:S01]  /*5bc0*/  UISETP.NE.U32.AND UP0, UPT, UR60, URZ, UPT ;  /* 0x000000ff3c00728c */ /* 0x000fe2000bf05070 */
[----:B------:R-:W-:Y:S02]  /*5bd0*/  ISETP.NE.U32.AND P4, PT, R82, RZ, PT ;  /* 0x000000ff5200720c */ /* 0x000fe40003f85070 */
[----:B------:R-:W-:Y:S01]  /*5be0*/  ISETP.NE.U32.AND P2, PT, RZ, UR46, PT ;  /* 0x0000002eff007c0c */ /* 0x000fe2000bf45070 */
[----:B------:R-:W-:Y:S01]  /*5bf0*/  UISETP.NE.AND.EX UP1, UPT, UR61, URZ, UPT, UP0 ;  /* 0x000000ff3d00728c */ /* 0x000fe2000bf25300 */
[----:B------:R-:W-:Y:S01]  /*5c00*/  ISETP.NE.AND.EX P4, PT, R83, RZ, PT, P4 ;  /* 0x000000ff5300720c */ /* 0x000fe20003f85340 */
[----:B------:R-:W-:Y:S01]  /*5c10*/  UPLOP3.LUT UP0, UPT, UPT, UPT, UPT, 0x40, 0x4 ;  /* 0x000000000004789c */ /* 0x000fe20003f0e870 */
[----:B------:R-:W-:Y:S05]  /*5c20*/  ISETP.NE.AND.EX P2, PT, RZ, UR47, PT, P2 ;  /* 0x0000002fff007c0c */ /* 0x000fea000bf45320 */
[----:B------:R-:W-:Y:S06]  /*5c30*/  UISETP.NE.AND UP2, UPT, UR4, URZ, UPT ;  /* 0x000000ff0400728c */ /* 0x000fec000bf45270 */
[----:B------:R-:W-:Y:S05]  /*5c40*/  PLOP3.LUT P1, PT, PT, PT, UP2, 0x80, 0x8 ;  /* 0x000000000008781c */ /* 0x000fea0003f2f028 */
[----:B------:R-:W-:Y:S06]  /*5c50*/  @UP2 UPLOP3.LUT UP0, UPT, UPT, UPT, UP1, 0x80, 0x8 ;  /* 0x000000000008289c */ /* 0x000fec0003f0f010 */
[----:B------:R-:W-:Y:S01]  /*5c60*/  PLOP3.LUT P0, PT, PT, PT, UP0, 0x80, 0x8 ;  /* 0x000000000008781c */ /* 0x000fe20003f0f008 */
[----:B------:R-:W-:Y:S01]  /*5c70*/  @!UPT UIADD3 URZ, UPT, UPT, URZ, URZ, URZ ;  /* 0x000000fffffff290 */ /* 0x000fe2000fffe0ff */
[----:B------:R-:W-:Y:S11]  /*5c80*/  BRA.U !UP1, `(.L_x_96) ;  /* 0x00000001093c7547 */ /* 0x000ff6000b800000 */
[----:B------:R-:W-:Y:S01]  /*5c90*/  UISETP.NE.U32.AND UP0, UPT, UR46, URZ, UPT ;  /* 0x000000ff2e00728c */ /* 0x000fe2000bf05070 */
[----:B-1----:R-:W-:Y:S01]  /*5ca0*/  HFMA2 R0, -RZ, RZ, 0, 5.9604644775390625e-08 ;  /* 0x00000001ff007431 */ /* 0x002fe200000001ff */
[----:B------:R-:W1:Y:S01]  /*5cb0*/  LDCU.64 UR8, c[0x0][0x358] ;  /* 0x00006b00ff0877ac */ /* 0x000e620008000a00 */
[----:B------:R-:W-:Y:S01]  /*5cc0*/  IMAD.MOV.U32 R84, RZ, RZ, 0x1 ;  /* 0x00000001ff547424 */ /* 0x000fe200078e00ff */
[----:B------:R-:W-:Y:S06]  /*5cd0*/  UISETP.NE.AND.EX UP0, UPT, UR47, URZ, UPT, UP0 ;  /* 0x000000ff2f00728c */ /* 0x000fec000bf05300 */
[----:B------:R-:W-:Y:S05]  /*5ce0*/  PLOP3.LUT P3, PT, PT, PT, UP0, 0x80, 0x8 ;  /* 0x000000000008781c */ /* 0x000fea0003f6f008 */
[----:B------:R-:W2:Y:S01]  /*5cf0*/  @UP0 LDCU.64 UR4, c[0x0][0x888] ;  /* 0x00011100ff0407ac */ /* 0x000ea20008000a00 */
[----:B------:R-:W-:Y:S07]  /*5d00*/  @UP0 UIMAD UR6, UR36, UR60, URZ ;  /* 0x0000003c240602a4 */ /* 0x000fee000f8e02ff */
[----:B------:R-:W-:Y:S01]  /*5d10*/  @!P3 PRMT R84, R0, 0x7610, R84 ;  /* 0x000076100054b816 */ /* 0x000fe20000000054 */
[----:B--2---:R-:W-:Y:S06]  /*5d20*/  @UP0 UIMAD.WIDE UR4, UR6, 0x4, UR4 ;  /* 0x00000004060408a5 */ /* 0x004fec000f8e0204 */
[----:B------:R-:W-:Y:S01]  /*5d30*/  IMAD.U32 R2, RZ, RZ, UR4 ;  /* 0x00000004ff027e24 */ /* 0x000fe2000f8e00ff */
[----:B------:R-:W-:Y:S04]  /*5d40*/  MOV R3, UR5 ;  /* 0x0000000500037c02 */ /* 0x000fe80008000f00 */
[----:B------:R-:W2:Y:S01]  /*5d50*/  @!UP0 LDCU UR4, c[0x0][0x880] ;  /* 0x00011000ff0487ac */ /* 0x000ea20008000800 */
[----:B-1---5:R3:W5:Y:S02]  /*5d60*/  @P3 LDG.E R41, desc[UR8][R2.64] ;  /* 0x0000000802293981 */ /* 0x022764000c1e1900 */
[----:B--23--:R-:W-:Y:S02]  /*5d70*/  @!P3 IMAD.U32 R41, RZ, RZ, UR4 ;  /* 0x00000004ff29be24 */ /* 0x00cfe4000f8e00ff */
.L_x_96:
[----:B------:R-:W-:Y:S05]  /*5d80*/  @!P4 BRA `(.L_x_97) ;  /* 0x000000000024c947 */ /* 0x000fea0003800000 */
[----:B------:R-:W-:Y:S01]  /*5d90*/  ISETP.NE.U32.AND P3, PT, R80, RZ, PT ;  /* 0x000000ff5000720c */ /* 0x000fe20003f65070 */
[----:B------:R-:W2:Y:S03]  /*5da0*/  LDCU.64 UR4, c[0x0][0x358] ;  /* 0x00006b00ff0477ac */ /* 0x000ea60008000a00 */
[----:B------:R-:W-:Y:S11]  /*5db0*/  ISETP.NE.AND.EX P3, PT, R81, RZ, PT, P3 ;  /* 0x000000ff5100720c */ /* 0x000ff60003f65330 */
[----:B------:R-:W-:Y:S02]  /*5dc0*/  @!UPT UIADD3 URZ, UPT, UPT, URZ, URZ, URZ ;  /* 0x000000fffffff290 */ /* 0x000fe4000fffe0ff */
[----:B------:R-:W3:Y:S01]  /*5dd0*/  @P3 LDC.64 R2, c[0x0][0x8a8] ;  /* 0x00022a00ff023b82 */ /* 0x000ee20000000a00 */
[----:B-1----:R-:W-:Y:S04]  /*5de0*/  @P3 IMAD R0, R82, UR36, RZ ;  /* 0x0000002452003c24 */ /* 0x002fe8000f8e02ff */
[----:B---3--:R-:W-:Y:S05]  /*5df0*/  @P3 IMAD.WIDE R2, R0, 0x4, R2 ;  /* 0x0000000400023825 */ /* 0x008fea00078e0202 */
[----:B--2--5:R2:W5:Y:S02]  /*5e00*/  @P3 LDG.E R38, desc[UR4][R2.64] ;  /* 0x0000000402263981 */ /* 0x024564000c1e1900 */
[----:B--2---:R-:W3:Y:S02]  /*5e10*/  @!P3 LDC R38, c[0x0][0x8a0] ;  /* 0x00022800ff26bb82 */ /* 0x004ee40000000800 */
.L_x_97:
[----:B-----5:R-:W-:Y:S01]  /*5e20*/  FSETP.NEU.AND P4, PT, R41, RZ, PT ;  /* 0x000000ff2900720b */ /* 0x020fe20003f8d000 */
[----:B------:R-:W-:Y:S01]  /*5e30*/  BSSY B1, `(.L_x_98) ;  /* 0x0000042000017945 */ /* 0x000fe20003800000 */
[----:B------:R-:W-:Y:S01]  /*5e40*/  SEL R5, RZ, 0xffffffff, P2 ;  /* 0xffffffffff057807 */ /* 0x000fe20001000000 */
[----:B------:R-:W-:Y:S01]  /*5e50*/  IMAD.MOV.U32 R102, RZ, RZ, 0x1 ;  /* 0x00000001ff667424 */ /* 0x000fe200078e00ff */
[----:B------:R-:W-:Y:S02]  /*5e60*/  LOP3.LUT P3, RZ, R84, 0xff, RZ, 0xc0, !PT ;  /* 0x000000ff54ff7812 */ /* 0x000fe4000786c0ff */
[----:B------:R-:W-:Y:S02]  /*5e70*/  CS2R R78, SRZ ;  /* 0x00000000004e7805 */ /* 0x000fe4000001ff00 */
[----:B------:R-:W-:Y:S02]  /*5e80*/  @P1 SEL R4, RZ, 0xffffffff, P4 ;  /* 0xffffffffff041807 */ /* 0x000fe40002000000 */
[----:B------:R-:W-:Y:S02]  /*5e90*/  CS2R R76, SRZ ;  /* 0x00000000004c7805 */ /* 0x000fe4000001ff00 */
[----:B------:R-:W-:Y:S02]  /*5ea0*/  LEA R2, R90, UR44, 0x3 ;  /* 0x0000002c5a027c11 */ /* 0x000fe4000f8e18ff */
[----:B------:R-:W-:Y:S02]  /*5eb0*/  CS2R R74, SRZ ;  /* 0x00000000004a7805 */ /* 0x000fe4000001ff00 */
[----:B------:R-:W-:Y:S02]  /*5ec0*/  @P0 SEL R4, R5, R4, !P3 ;  /* 0x0000000405040207 */ /* 0x000fe40005800000 */
[----:B------:R-:W-:Y:S02]  /*5ed0*/  CS2R R72, SRZ ;  /* 0x0000000000487805 */ /* 0x000fe4000001ff00 */
[----:B------:R-:W-:Y:S02]  /*5ee0*/  LEA R100, R36, UR44, 0x3 ;  /* 0x0000002c24647c11 */ /* 0x000fe4000f8e18ff */
[----:B------:R-:W-:Y:S02]  /*5ef0*/  @P1 LOP3.LUT R4, R4, 0x1, RZ, 0xc0, !PT ;  /* 0x0000000104041812 */ /* 0x000fe400078ec0ff */
[----:B------:R-:W-:Y:S02]  /*5f00*/  SHF.L.U32 R3, R92, 0x1f, RZ ;  /* 0x0000001f5c037819 */ /* 0x000fe400000006ff */
[----:B------:R-:W-:Y:S02]  /*5f10*/  ISETP.NE.U32.OR P6, PT, R4, 0x1, !P1 ;  /* 0x000000010400780c */ /* 0x000fe40004fc5470 */
[----:B------:R-:W-:Y:S02]  /*5f20*/  PLOP3.LUT P2, PT, PT, PT, UP1, 0x80, 0x8 ;  /* 0x000000000008781c */ /* 0x000fe40003f4f018 */
[C---:B------:R-:W-:Y:S02]  /*5f30*/  LEA.HI R39, R36.reuse, R36, RZ, 0x1 ;  /* 0x0000002424277211 */ /* 0x040fe400078f08ff */
[----:B------:R-:W-:Y:S02]  /*5f40*/  SEL R4, RZ, 0xffffffff, P4 ;  /* 0xffffffffff047807 */ /* 0x000fe40002000000 */
[----:B------:R-:W-:Y:S01]  /*5f50*/  P2R R96, PR, RZ, 0x40 ;  /* 0x00000040ff607803 */ /* 0x000fe20000000000 */
[C---:B-1----:R-:W-:Y:S01]  /*5f60*/  IMAD.SHL.U32 R0, R39.reuse, 0x40, RZ ;  /* 0x0000004027007824 */ /* 0x042fe200078e00ff */
[----:B------:R-:W-:Y:S03]  /*5f70*/  LOP3.LUT R39, R39, 0xffe, RZ, 0xc0, !PT ;  /* 0x00000ffe27277812 */ /* 0x000fe600078ec0ff */
[----:B------:R-:W-:Y:S02]  /*5f80*/  @P6 SHF.L.U32 R7, R89, 0x1f, RZ ;  /* 0x0000001f59076819 */ /* 0x000fe400000006ff */
[----:B------:R-:W-:Y:S01]  /*5f90*/  @P2 SEL R4, R5, R4, !P3 ;  /* 0x0000000405042207 */ /* 0x000fe20005800000 */
[----:B------:R-:W-:Y:S01]  /*5fa0*/  IMAD.IADD R39, R36, 0x1, -R39 ;  /* 0x0000000124277824 */ /* 0x000fe200078e0a27 */
[----:B------:R-:W1:Y:S01]  /*5fb0*/  @P6 SYNCS.PHASECHK.TRANS64.TRYWAIT P1, [R2+URZ+0x80], R7 ;  /* 0x00008007020065a7 */ /* 0x000e6200080211ff */
[----:B------:R-:W-:Y:S02]  /*5fc0*/  LOP3.LUT R0, R0, 0xffffff80, RZ, 0xc0, !PT ;  /* 0xffffff8000007812 */ /* 0x000fe400078ec0ff */
[----:B------:R-:W-:Y:S03]  /*5fd0*/  LOP3.LUT R4, R4, 0x1, RZ, 0xc0, !PT ;  /* 0x0000000104047812 */ /* 0x000fe600078ec0ff */
[----:B------:R-:W-:Y:S01]  /*5fe0*/  IMAD.IADD R0, R37, 0x1, R0 ;  /* 0x0000000125007824 */ /* 0x000fe200078e0200 */
[----:B------:R-:W-:Y:S03]  /*5ff0*/  ISETP.NE.U32.AND P5, PT, R4, 0x1, PT ;  /* 0x000000010400780c */ /* 0x000fe60003fa5070 */
[----:B------:R-:W-:Y:S01]  /*6000*/  IMAD R39, R39, 0x100000, R0 ;  /* 0x0010000027277824 */ /* 0x000fe200078e0200 */
[----:B------:R-:W-:Y:S01]  /*6010*/  P2R R103, PR, RZ, 0x20 ;  /* 0x00000020ff677803 */ /* 0x000fe20000000000 */
[----:B------:R2:W4:Y:S01]  /*6020*/  SYNCS.PHASECHK.TRANS64.TRYWAIT P0, [R100+URZ+0xd0], R3 ;  /* 0x0000d003640075a7 */ /* 0x00052200080011ff */
[----:B-1----:R-:W-:Y:S01]  /*6030*/  @P6 SEL R102, RZ, 0x1, !P1 ;  /* 0x00000001ff666807 */ /* 0x002fe20004800000 */
[----:B--2---:R-:W-:Y:S06]  /*6040*/  @!P6 BRA `(.L_x_99) ;  /* 0x000000000080e947 */ /* 0x004fec0003800000 */
[----:B------:R-:W-:Y:S01]  /*6050*/  @P5 IMAD R6, R90, 0x1000, R71 ;  /* 0x000010005a065824 */ /* 0x000fe200078e0247 */
[----:B------:R-:W1:Y:S01]  /*6060*/  S2R R0, SR_CgaCtaId ;  /* 0x0000000000007919 */ /* 0x000e620000008800 */
[----:B------:R-:W-:Y:S01]  /*6070*/  ISETP.NE.AND P1, PT, R102, RZ, PT ;  /* 0x000000ff6600720c */ /* 0x000fe20003f25270 */
[----:B------:R-:W-:Y:S01]  /*6080*/  BSSY B0, `(.L_x_100) ;  /* 0x000000b000007945 */ /* 0x000fe20003800000 */
[----:B------:R-:W-:Y:S01]  /*6090*/  @P5 VIADD R4, R6, UR44 ;  /* 0x0000002c06045c36 */ /* 0x000fe20008000000 */
[----:B------:R-:W-:Y:S02]  /*60a0*/  CS2R R74, SRZ ;  /* 0x00000000004a7805 */ /* 0x000fe4000001ff00 */
[----:B------:R-:W-:Y:S02]  /*60b0*/  CS2R R72, SRZ ;  /* 0x0000000000487805 */ /* 0x000fe4000001ff00 */
[----:B------:R-:W-:Y:S01]  /*60c0*/  CS2R R78, SRZ ;  /* 0x00000000004e7805 */ /* 0x000fe2000001ff00 */
[----:B------:R-:W-:Y:S01]  /*60d0*/  @P5 IMAD R4, R93, -0x10, R4 ;  /* 0xfffffff05d045824 */ /* 0x000fe200078e0204 */
[----:B------:R-:W-:Y:S04]  /*60e0*/  CS2R R76, SRZ ;  /* 0x00000000004c7805 */ /* 0x000fe8000001ff00 */
[----:B------:R-:W-:Y:S05]  /*60f0*/  @P1 BRA `(.L_x_101) ;  /* 0x00000000000c1947 */ /* 0x000fea0003800000 */
[----:B------:R-:W-:Y:S04]  /*6100*/  SHF.L.U32 R5, R89, 0x1f, RZ ;  /* 0x0000001f59057819 */ /* 0x000fe800000006ff */
[----:B------:R-:W2:Y:S02]  /*6110*/  SYNCS.PHASECHK.TRANS64.TRYWAIT P1, [R2+URZ+0x80], R5 ;  /* 0x00008005020075a7 */ /* 0x000ea400080211ff */
[----:B--2---:R-:W-:Y:S05]  /*6120*/  @!P1 BRA `(.L_x_102) ;  /* 0x0000002400549947 */ /* 0x004fea0003800000 */
.L_x_101:
[----:B------:R-:W-:Y:S05]  /*6130*/  BSYNC B0 ;  /* 0x0000000000007941 */ /* 0x000fea0003800000 */
.L_x_100:
[----:B------:R-:W-:Y:S01]  /*6140*/  ISETP.NE.AND P1, PT, R103, RZ, PT ;  /* 0x000000ff6700720c */ /* 0x000fe20003f25270 */
[----:B--2---:R-:W-:Y:S02]  /*6150*/  VIADD R5, R2, 0x90 ;  /* 0x0000009002057836 */ /* 0x004fe40000000000 */
[----:B------:R-:W-:Y:S03]  /*6160*/  VIADD R90, R90, 0x1 ;  /* 0x000000015a5a7836 */ /* 0x000fe60000000000 */
[----:B-1----:R-:W-:Y:S07]  /*6170*/  PRMT R0, R0, 0x654, R5 ;  /* 0x0000065400007816 */ /* 0x002fee0000000005 */
[----:B------:R1:W2:Y:S04]  /*6180*/  @P1 LDS.128 R72, [R6+UR44+0x200] ;  /* 0x0002002c06481984 */ /* 0x0002a80008000c00 */
[----:B------:R1:W1:Y:S01]  /*6190*/  @P1 LDS.128 R76, [R4+0x210] ;  /* 0x00021000044c1984 */ /* 0x0002620000000c00 */
[C---:B------:R-:W-:Y:S01]  /*61a0*/  ISETP.NE.AND P1, PT, R90.reuse, 0x2, PT ;  /* 0x000000025a00780c */ /* 0x040fe20003f25270 */
[----:B------:R-:W-:Y:S01]  /*61b0*/  @!PT LDS RZ, [RZ] ;  /* 0x00000000fffff984 */ /* 0x000fe20000000800 */
[----:B------:R-:W-:Y:S01]  /*61c0*/  @!PT LDS RZ, [RZ] ;  /* 0x00000000fffff984 */ /* 0x000fe20000000800 */
[----:B------:R-:W-:Y:S01]  /*61d0*/  @!PT LDS RZ, [RZ] ;  /* 0x00000000fffff984 */ /* 0x000fe20000000800 */
[----:B------:R-:W-:Y:S01]  /*61e0*/  @!PT LDS RZ, [RZ] ;  /* 0x00000000fffff984 */ /* 0x000fe20000000800 */
[----:B------:R5:W-:Y:S06]  /*61f0*/  MEMBAR.ALL.CTA ;  /* 0x0000000000007992 */ /* 0x000bec0000008000 */
[----:B-----5:R-:W5:Y:S01]  /*6200*/  FENCE.VIEW.ASYNC.S ;  /* 0x00000000000073c6 */ /* 0x020f620000000000 */
[----:B------:R-:W-:Y:S01]  /*6210*/  SEL R90, R90, RZ, P1 ;  /* 0x000000ff5a5a7207 */ /* 0x000fe20000800000 */
[----:B-----5:R5:W-:Y:S02]  /*6220*/  SYNCS.ARRIVE.TRANS64.RED.A1T0 RZ, [R0+URZ], RZ ;  /* 0x000000ff00ff79a7 */ /* 0x020be400081004ff */
[----:B-----5:R-:W-:Y:S04]  /*6230*/  SEL R0, RZ, 0x1, P1 ;  /* 0x00000001ff007807 */ /* 0x020fe80000800000 */
[----:B--2---:R-:W-:Y:S02]  /*6240*/  LOP3.LUT R89, R89, R0, RZ, 0x3c, !PT ;  /* 0x0000000059597212 */ /* 0x004fe400078e3cff */
.L_x_99:
[----:B------:R-:W-:Y:S05]  /*6250*/  BSYNC B1 ;  /* 0x0000000000017941 */ /* 0x000fea0003800000 */
.L_x_98:
[----:B------:R-:W-:Y:S04]  /*6260*/  SHF.R.U32.HI R0, RZ, 0x15, R39 ;  /* 0x00000015ff007819 */ /* 0x000fe80000011627 */
[----:B------:R-:W-:Y:S01]  /*6270*/  LOP3.LUT P1, RZ, R0, 0x3, R85, 0x48, !PT ;  /* 0x0000000300ff7812 */ /* 0x000fe20007824855 */
[----:B------:R-:W-:Y:S01]  /*6280*/  @!UPT UIADD3 URZ, UPT, UPT, URZ, URZ, URZ ;  /* 0x000000fffffff290 */ /* 0x000fe2000fffe0ff */
[----:B----4-:R-:W-:Y:S11]  /*6290*/  @P0 BRA `(.L_x_103) ;  /* 0x0000000000080947 */ /* 0x010ff60003800000 */
[----:B------:R-:W2:Y:S02]  /*62a0*/  SYNCS.PHASECHK.TRANS64.TRYWAIT P0, [R100+URZ+0xd0], R3 ;  /* 0x0000d003640075a7 */ /* 0x000ea400080011ff */
[----:B--2---:R-:W-:Y:S05]  /*62b0*/  @!P0 BRA `(.L_x_104) ;  /* 0x0000002400048947 */ /* 0x004fea0003800000 */
.L_x_103:
[----:B------:R-:W-:Y:S05]  /*62c0*/  @!P1 BRA `(.L_x_105) ;  /* 0x0000000000409947 */ /* 0x000fea0003800000 */
[----:B------:R-:W4:Y:S01]  /*62d0*/  LDCU.64 UR8, c[0x4][0x70] ;  /* 0x01000e00ff0877ac */ /* 0x000f220008000a00 */
[----:B--2---:R-:W-:Y:S01]  /*62e0*/  MOV R3, 0x0 ;  /* 0x0000000000037802 */ /* 0x004fe20000000f00 */
[----:B------:R-:W-:Y:S02]  /*62f0*/  HFMA2 R12, -RZ, RZ, 0, 5.9604644775390625e-08 ;  /* 0x00000001ff0c7431 */ /* 0x000fe400000001ff */
[----:B------:R-:W-:Y:S02]  /*6300*/  IMAD.MOV.U32 R8, RZ, RZ, 0x192 ;  /* 0x00000192ff087424 */ /* 0x000fe400078e00ff */
[----:B------:R-:W-:Y:S01]  /*6310*/  IMAD.MOV.U32 R13, RZ, RZ, RZ ;  /* 0x000000ffff0d7224 */ /* 0x000fe200078e00ff */
[----:B------:R-:W2:Y:S01]  /*6320*/  LDCU.64 UR6, c[0x4][0x78] ;  /* 0x01000f00ff0677ac */ /* 0x000ea20008000a00 */
[----:B------:R-:W3:Y:S01]  /*6330*/  LDC.64 R2, c[0x4][R3] ;  /* 0x0100000003027b82 */ /* 0x000ee20000000a00 */
[----:B------:R-:W5:Y:S01]  /*6340*/  LDCU.64 UR4, c[0x4][0x10] ;  /* 0x01000200ff0477ac */ /* 0x000f620008000a00 */
[----:B----4-:R-:W-:Y:S01]  /*6350*/  MOV R5, UR9 ;  /* 0x0000000900057c02 */ /* 0x010fe20008000f00 */
[----:B-1----:R-:W-:Y:S01]  /*6360*/  IMAD.U32 R4, RZ, RZ, UR8 ;  /* 0x00000008ff047e24 */ /* 0x002fe2000f8e00ff */
[----:B--2---:R-:W-:Y:S01]  /*6370*/  MOV R7, UR7 ;  /* 0x0000000700077c02 */ /* 0x004fe20008000f00 */
[----:B------:R-:W-:Y:S01]  /*6380*/  IMAD.U32 R6, RZ, RZ, UR6 ;  /* 0x00000006ff067e24 */ /* 0x000fe2000f8e00ff */
[----:B-----5:R-:W-:Y:S01]  /*6390*/  MOV R11, UR5 ;  /* 0x00000005000b7c02 */ /* 0x020fe20008000f00 */
[----:B------:R-:W-:Y:S02]  /*63a0*/  IMAD.U32 R10, RZ, RZ, UR4 ;  /* 0x00000004ff0a7e24 */ /* 0x000fe4000f8e00ff */
[----:B------:R-:W-:Y:S07]  /*63b0*/  LEPC R20, `(.L_x_105) ;  /* 0x000000001014794e */ /* 0x000fee0000000000 */
[----:B---3--:R-:W-:Y:S05]  /*63c0*/  CALL.ABS.NOINC R2 ;  /* 0x0000000002007343 */ /* 0x008fea0003c00000 */
.L_x_105:
[-C--:B------:R-:W-:Y:S01]  /*63d0*/  F2FP.F16.E4M3.UNPACK_B R42, R72.reuse ;  /* 0x00000048ff2a723e */ /* 0x080fe200020006ff */
[----:B------:R-:W-:Y:S05]  /*63e0*/  WARPSYNC.ALL ;  /* 0x0000000000007948 */ /* 0x000fea0003800000 */
[----:B------:R-:W-:Y:S01]  /*63f0*/  R2UR UR4, R39 ;  /* 0x00000000270472ca */ /* 0x000fe200000e0000 */
[--C-:B------:R-:W-:Y:S01]  /*6400*/  HADD2.F32 R40, -RZ, R42.reuse.H0_H0 ;  /* 0x2000002aff287230 */ /* 0x100fe20000004100 */
[----:B------:R-:W-:Y:S01]  /*6410*/  F2FP.F16.E4M3.UNPACK_B R43, R72.H1 ;  /* 0x00000048ff2b723e */ /* 0x000fe200030006ff */
[----:B------:R-:W-:Y:S01]  /*6420*/  HADD2.F32 R42, -RZ, R42.H1_H1 ;  /* 0x3000002aff2a7230 */ /* 0x000fe20000004100 */
[-C--:B------:R-:W-:Y:S01]  /*6430*/  F2FP.F16.E4M3.UNPACK_B R45, R73.reuse ;  /* 0x00000049ff2d723e */ /* 0x080fe200020006ff */
[----:B------:R-:W-:Y:S01]  /*6440*/  BSSY.RECONVERGENT B0, `(.L_x_106) ;  /* 0x0000099000007945 */ /* 0x000fe20003800200 */
[----:B------:R-:W-:Y:S01]  /*6450*/  F2FP.F16.E4M3.UNPACK_B R47, R73.H1 ;  /* 0x00000049ff2f723e */ /* 0x000fe200030006ff */
[--C-:B------:R-:W-:Y:S01]  /*6460*/  HADD2.F32 R44, -RZ, R43.reuse.H0_H0 ;  /* 0x2000002bff2c7230 */ /* 0x100fe20000004100 */
[-C--:B------:R-:W-:Y:S01]  /*6470*/  F2FP.F16.E4M3.UNPACK_B R49, R74.reuse ;  /* 0x0000004aff31723e */ /* 0x080fe200020006ff */
[----:B------:R-:W-:Y:S01]  /*6480*/  HADD2.F32 R46, -RZ, R43.H1_H1 ;  /* 0x3000002bff2e7230 */ /* 0x000fe20000004100 */
[----:B------:R-:W-:Y:S01]  /*6490*/  F2FP.F16.E4M3.UNPACK_B R51, R74.H1 ;  /* 0x0000004aff33723e */ /* 0x000fe200030006ff */
[--C-:B------:R-:W-:Y:S01]  /*64a0*/  HADD2.F32 R43, -RZ, R45.reuse.H0_H0 ;  /* 0x2000002dff2b7230 */ /* 0x100fe20000004100 */
[-C--:B------:R-:W-:Y:S01]  /*64b0*/  F2FP.F16.E4M3.UNPACK_B R53, R75.reuse ;  /* 0x0000004bff35723e */ /* 0x080fe200020006ff */
[----:B-1----:R-:W-:Y:S01]  /*64c0*/  LDTM.16dp32bit_t0_t15.x32 R4, tmem[UR4] ;  /* 0x00000004000479ee */ /* 0x002fe20008a80000 */
[----:B------:R-:W3:Y:S01]  /*64d0*/  LDTM.16dp32bit_t16_t31.x32 R4, tmem[UR4+0x20] ;  /* 0x00002004000479ee */ /* 0x000ee20008aa0000 */
[----:B------:R-:W-:Y:S01]  /*64e0*/  ISETP.NE.AND P6, PT, R96, RZ, PT ;  /* 0x000000ff6000720c */ /* 0x000fe20003fc5270 */
[----:B------:R-:W-:Y:S01]  /*64f0*/  HADD2.F32 R48, -RZ, R45.H1_H1 ;  /* 0x3000002dff307230 */ /* 0x000fe20000004100 */
[----:B------:R-:W-:Y:S01]  /*6500*/  IADD3 R109, PT, PT, R71, UR44, RZ ;  /* 0x0000002c476d7c10 */ /* 0x000fe2000fffe0ff */
[----:B------:R-:W-:Y:S01]  /*6510*/  HADD2.F32 R52, -RZ, R49.H1_H1 ;  /* 0x30000031ff347230 */ /* 0x000fe20000004100 */
[----:B------:R-:W-:Y:S01]  /*6520*/  SHF.L.U32 R108, R88, 0x4, RZ ;  /* 0x00000004586c7819 */ /* 0x000fe200000006ff */
[----:B------:R-:W-:Y:S01]  /*6530*/  HADD2.F32 R56, -RZ, R53.H1_H1 ;  /* 0x30000035ff387230 */ /* 0x000fe20000004100 */
[----:B------:R-:W-:Y:S01]  /*6540*/  F2FP.F16.E4M3.UNPACK_B R55, R75.H1 ;  /* 0x0000004bff37723e */ /* 0x000fe200030006ff */
[--C-:B------:R-:W-:Y:S01]  /*6550*/  HADD2.F32 R45, -RZ, R47.reuse.H0_H0 ;  /* 0x2000002fff2d7230 */ /* 0x100fe20000004100 */
[----:B------:R-:W-:Y:S01]  /*6560*/  IADD3 R101, PT, PT, R109, R108, RZ ;  /* 0x0000006c6d657210 */ /* 0x000fe20007ffe0ff */
[----:B------:R-:W-:Y:S01]  /*6570*/  HADD2.F32 R50, -RZ, R47.H1_H1 ;  /* 0x3000002fff327230 */ /* 0x000fe20000004100 */
[-C--:B------:R-:W-:Y:S01]  /*6580*/  F2FP.F16.E4M3.UNPACK_B R57, R76.reuse ;  /* 0x0000004cff39723e */ /* 0x080fe200020006ff */
[----:B------:R-:W-:Y:S01]  /*6590*/  HADD2.F32 R47, -RZ, R49.H0_H0 ;  /* 0x20000031ff2f7230 */ /* 0x000fe20000004100 */
[----:B------:R-:W-:Y:S01]  /*65a0*/  F2FP.F16.E4M3.UNPACK_B R59, R76.H1 ;  /* 0x0000004cff3b723e */ /* 0x000fe200030006ff */
[----:B------:R-:W-:Y:S01]  /*65b0*/  HADD2.F32 R49, -RZ, R51.H0_H0 ;  /* 0x20000033ff317230 */ /* 0x000fe20000004100 */
[-C--:B------:R-:W-:Y:S01]  /*65c0*/  F2FP.F16.E4M3.UNPACK_B R61, R77.reuse ;  /* 0x0000004dff3d723e */ /* 0x080fe200020006ff */
[----:B------:R-:W-:Y:S01]  /*65d0*/  HADD2.F32 R60, -RZ, R57.H1_H1 ;  /* 0x30000039ff3c7230 */ /* 0x000fe20000004100 */
[----:B------:R-:W-:Y:S01]  /*65e0*/  F2FP.F16.E4M3.UNPACK_B R63, R77.H1 ;  /* 0x0000004dff3f723e */ /* 0x000fe200030006ff */
[----:B------:R-:W-:Y:S01]  /*65f0*/  HADD2.F32 R54, -RZ, R51.H1_H1 ;  /* 0x30000033ff367230 */ /* 0x000fe20000004100 */
[-C--:B------:R-:W-:Y:S01]  /*6600*/  F2FP.F16.E4M3.UNPACK_B R65, R78.reuse ;  /* 0x0000004eff41723e */ /* 0x080fe200020006ff */
[----:B------:R-:W-:Y:S01]  /*6610*/  HADD2.F32 R51, -RZ, R53.H0_H0 ;  /* 0x20000035ff337230 */ /* 0x000fe20000004100 */
[----:B------:R-:W-:Y:S01]  /*6620*/  F2FP.F16.E4M3.UNPACK_B R67, R78.H1 ;  /* 0x0000004eff43723e */ /* 0x000fe200030006ff */
[----:B------:R-:W-:Y:S01]  /*6630*/  HADD2.F32 R64, -RZ, R61.H1_H1 ;  /* 0x3000003dff407230 */ /* 0x000fe20000004100 */
[----:B------:R-:W-:Y:S01]  /*6640*/  ISETP.NE.AND P0, PT, R95, RZ, PT ;  /* 0x000000ff5f00720c */ /* 0x000fe20003f05270 */
[C---:B---3--:R-:W-:Y:S01]  /*6650*/  FMUL R0, R38.reuse, R4 ;  /* 0x0000000426007220 */ /* 0x048fe20000400000 */
[C---:B------:R-:W-:Y:S01]  /*6660*/  FMUL R2, R38.reuse, R5 ;  /* 0x0000000526027220 */ /* 0x040fe20000400000 */
[C---:B------:R-:W-:Y:S01]  /*6670*/  FMUL R4, R38.reuse, R8 ;  /* 0x0000000826047220 */ /* 0x040fe20000400000 */
[C---:B------:R-:W-:Y:S01]  /*6680*/  FMUL R5, R38.reuse, R9 ;  /* 0x0000000926057220 */ /* 0x040fe20000400000 */
[C---:B------:R-:W-:Y:S01]  /*6690*/  FFMA R0, R41.reuse, R40, R0 ;  /* 0x0000002829007223 */ /* 0x040fe20000000000 */
[C---:B------:R-:W-:Y:S01]  /*66a0*/  FFMA R2, R41.reuse, R42, R2 ;  /* 0x0000002a29027223 */ /* 0x040fe20000000002 */
[C---:B------:R-:W-:Y:S01]  /*66b0*/  FMUL R8, R38.reuse, R12 ;  /* 0x0000000c26087220 */ /* 0x040fe20000400000 */
[C---:B------:R-:W-:Y:S01]  /*66c0*/  FMUL R9, R38.reuse, R13 ;  /* 0x0000000d26097220 */ /* 0x040fe20000400000 */
[C---:B------:R-:W-:Y:S01]  /*66d0*/  FMUL R12, R38.reuse, R16 ;  /* 0x00000010260c7220 */ /* 0x040fe20000400000 */
[C---:B------:R-:W-:Y:S01]  /*66e0*/  FMUL R13, R38.reuse, R17 ;  /* 0x00000011260d7220 */ /* 0x040fe20000400000 */
[C---:B------:R-:W-:Y:S01]  /*66f0*/  FMUL R16, R38.reuse, R20 ;  /* 0x0000001426107220 */ /* 0x040fe20000400000 */
[C---:B------:R-:W-:Y:S01]  /*6700*/  FMUL R17, R38.reuse, R21 ;  /* 0x0000001526117220 */ /* 0x040fe20000400000 */
[C---:B------:R-:W-:Y:S01]  /*6710*/  FMUL R20, R38.reuse, R24 ;  /* 0x0000001826147220 */ /* 0x040fe20000400000 */
[C---:B------:R-:W-:Y:S01]  /*6720*/  FMUL R21, R38.reuse, R25 ;  /* 0x0000001926157220 */ /* 0x040fe20000400000 */
[----:B------:R-:W-:Y:S02]  /*6730*/  HADD2.F32 R68, -RZ, R65.H1_H1 ;  /* 0x30000041ff447230 */ /* 0x000fe40000004100 */
[C---:B------:R-:W-:Y:S01]  /*6740*/  FMUL R24, R38.reuse, R28 ;  /* 0x0000001c26187220 */ /* 0x040fe20000400000 */
[C---:B------:R-:W-:Y:S01]  /*6750*/  FMUL R25, R38.reuse, R29 ;  /* 0x0000001d26197220 */ /* 0x040fe20000400000 */
[C---:B------:R-:W-:Y:S01]  /*6760*/  FMUL R28, R38.reuse, R32 ;  /* 0x00000020261c7220 */ /* 0x040fe20000400000 */
[C---:B------:R-:W-:Y:S01]  /*6770*/  FMUL R29, R38.reuse, R33 ;  /* 0x00000021261d7220 */ /* 0x040fe20000400000 */
[C---:B--2---:R-:W-:Y:S01]  /*6780*/  FMUL R3, R38.reuse, R6 ;  /* 0x0000000626037220 */ /* 0x044fe20000400000 */
[C---:B------:R-:W-:Y:S01]  /*6790*/  FMUL R7, R38.reuse, R7 ;  /* 0x0000000726077220 */ /* 0x040fe20000400000 */
[C---:B------:R-:W-:Y:S01]  /*67a0*/  FMUL R6, R38.reuse, R10 ;  /* 0x0000000a26067220 */ /* 0x040fe20000400000 */
[C---:B------:R-:W-:Y:S01]  /*67b0*/  FMUL R11, R38.reuse, R11 ;  /* 0x0000000b260b7220 */ /* 0x040fe20000400000 */
[C---:B------:R-:W-:Y:S01]  /*67c0*/  FFMA R3, R41.reuse, R44, R3 ;  /* 0x0000002c29037223 */ /* 0x040fe20000000003 */
[C---:B------:R-:W-:Y:S01]  /*67d0*/  FFMA R7, R41.reuse, R46, R7 ;  /* 0x0000002e29077223 */ /* 0x040fe20000000007 */
[C---:B------:R-:W-:Y:S01]  /*67e0*/  FFMA R4, R41.reuse, R43, R4 ;  /* 0x0000002b29047223 */ /* 0x040fe20000000004 */
[----:B------:R-:W-:Y:S01]  /*67f0*/  F2FP.F16.E4M3.UNPACK_B R40, R79 ;  /* 0x0000004fff28723e */ /* 0x000fe200020006ff */
[C---:B------:R-:W-:Y:S01]  /*6800*/  FFMA R5, R41.reuse, R48, R5 ;  /* 0x0000003029057223 */ /* 0x040fe20000000005 */
[C---:B------:R-:W-:Y:S01]  /*6810*/  FFMA R6, R41.reuse, R45, R6 ;  /* 0x0000002d29067223 */ /* 0x040fe20000000006 */
[----:B------:R-:W-:Y:S01]  /*6820*/  F2FP.F16.E4M3.UNPACK_B R42, R79.H1 ;  /* 0x0000004fff2a723e */ /* 0x000fe200030006ff */
[C---:B------:R-:W-:Y:S01]  /*6830*/  FFMA R11, R41.reuse, R50, R11 ;  /* 0x00000032290b7223 */ /* 0x040fe2000000000b */
[----:B------:R-:W-:Y:S01]  /*6840*/  FFMA R8, R41, R47, R8 ;  /* 0x0000002f29087223 */ /* 0x000fe20000000008 */
[----:B------:R-:W-:Y:S01]  /*6850*/  F2FP.SATFINITE.E4M3.F32.PACK_AB_MERGE_C R97, R7, R3, RZ ;  /* 0x000000030761723e */ /* 0x000fe200048070ff */
[C---:B------:R-:W-:Y:S01]  /*6860*/  FFMA R9, R41.reuse, R52, R9 ;  /* 0x0000003429097223 */ /* 0x040fe20000000009 */
[----:B------:R-:W-:Y:S01]  /*6870*/  FMUL R10, R38, R14 ;  /* 0x0000000e260a7220 */ /* 0x000fe20000400000 */
[----:B------:R-:W-:Y:S01]  /*6880*/  LEA R109, R90, UR44, 0x3 ;  /* 0x0000002c5a6d7c11 */ /* 0x000fe2000f8e18ff */
[----:B------:R-:W-:Y:S01]  /*6890*/  FMUL R15, R38, R15 ;  /* 0x0000000f260f7220 */ /* 0x000fe20000400000 */
[--C-:B------:R-:W-:Y:S01]  /*68a0*/  HADD2.F32 R53, -RZ, R55.reuse.H0_H0 ;  /* 0x20000037ff357230 */ /* 0x100fe20000004100 */
[----:B------:R-:W-:Y:S01]  /*68b0*/  F2FP.SATFINITE.E4M3.F32.PACK_AB_MERGE_C R96, R2, R0, R97 ;  /* 0x000000000260723e */ /* 0x000fe20004807061 */
[----:B------:R-:W-:Y:S01]  /*68c0*/  FFMA R10, R41, R49, R10 ;  /* 0x00000031290a7223 */ /* 0x000fe2000000000a */
[----:B------:R-:W-:Y:S01]  /*68d0*/  F2FP.SATFINITE.E4M3.F32.PACK_AB_MERGE_C R97, R11, R6, RZ ;  /* 0x000000060b61723e */ /* 0x000fe200048070ff */
[C---:B------:R-:W-:Y:S01]  /*68e0*/  FFMA R15, R41.reuse, R54, R15 ;  /* 0x00000036290f7223 */ /* 0x040fe2000000000f */
[C---:B------:R-:W-:Y:S01]  /*68f0*/  FFMA R12, R41.reuse, R51, R12 ;  /* 0x00000033290c7223 */ /* 0x040fe2000000000c */
[----:B------:R-:W-:Y:S01]  /*6900*/  FFMA R13, R41, R56, R13 ;  /* 0x00000038290d7223 */ /* 0x000fe2000000000d */
[----:B------:R-:W-:Y:S01]  /*6910*/  F2FP.SATFINITE.E4M3.F32.PACK_AB_MERGE_C R97, R5, R4, R97 ;  /* 0x000000040561723e */ /* 0x000fe20004807061 */
[----:B------:R-:W-:Y:S01]  /*6920*/  HADD2.F32 R58, -RZ, R55.H1_H1 ;  /* 0x30000037ff3a7230 */ /* 0x000fe20000004100 */
[----:B------:R-:W-:Y:S01]  /*6930*/  F2FP.SATFINITE.E4M3.F32.PACK_AB_MERGE_C R98, R15, R10, RZ ;  /* 0x0000000a0f62723e */ /* 0x000fe200048070ff */
[----:B------:R-:W-:Y:S02]  /*6940*/  HADD2.F32 R55, -RZ, R57.H0_H0 ;  /* 0x20000039ff377230 */ /* 0x000fe40000004100 */
[C---:B------:R-:W-:Y:S01]  /*6950*/  FMUL R14, R38.reuse, R18 ;  /* 0x00000012260e7220 */ /* 0x040fe20000400000 */
[C---:B------:R-:W-:Y:S01]  /*6960*/  FMUL R19, R38.reuse, R19 ;  /* 0x0000001326137220 */ /* 0x040fe20000400000 */
[--C-:B------:R-:W-:Y:S02]  /*6970*/  HADD2.F32 R57, -RZ, R59.reuse.H0_H0 ;  /* 0x2000003bff397230 */ /* 0x100fe40000004100 */
[C---:B------:R-:W-:Y:S01]  /*6980*/  FMUL R18, R38.reuse, R22 ;  /* 0x0000001626127220 */ /* 0x040fe20000400000 */
[C---:B------:R-:W-:Y:S01]  /*6990*/  FFMA R14, R41.reuse, R53, R14 ;  /* 0x00000035290e7223 */ /* 0x040fe2000000000e */
[----:B------:R-:W-:Y:S02]  /*69a0*/  HADD2.F32 R62, -RZ, R59.H1_H1 ;  /* 0x3000003bff3e7230 */ /* 0x000fe40000004100 */
[C---:B------:R-:W-:Y:S01]  /*69b0*/  FFMA R19, R41.reuse, R58, R19 ;  /* 0x0000003a29137223 */ /* 0x040fe20000000013 */
[----:B------:R-:W-:Y:S02]  /*69c0*/  HADD2.F32 R59, -RZ, R61.H0_H0 ;  /* 0x2000003dff3b7230 */ /* 0x000fe40000004100 */
[C---:B------:R-:W-:Y:S01]  /*69d0*/  FMUL R23, R38.reuse, R23 ;  /* 0x0000001726177220 */ /* 0x040fe20000400000 */
[C---:B------:R-:W-:Y:S01]  /*69e0*/  FFMA R16, R41.reuse, R55, R16 ;  /* 0x0000003729107223 */ /* 0x040fe20000000010 */
[C---:B------:R-:W-:Y:S01]  /*69f0*/  FFMA R17, R41.reuse, R60, R17 ;  /* 0x0000003c29117223 */ /* 0x040fe20000000011 */
[--C-:B------:R-:W-:Y:S02]  /*6a00*/  HADD2.F32 R61, -RZ, R63.reuse.H0_H0 ;  /* 0x2000003fff3d7230 */ /* 0x100fe40000004100 */
[C---:B------:R-:W-:Y:S01]  /*6a10*/  FFMA R18, R41.reuse, R57, R18 ;  /* 0x0000003929127223 */ /* 0x040fe20000000012 */
[----:B------:R-:W-:Y:S02]  /*6a20*/  HADD2.F32 R66, -RZ, R63.H1_H1 ;  /* 0x3000003fff427230 */ /* 0x000fe40000004100 */
[C---:B------:R-:W-:Y:S01]  /*6a30*/  FMUL R22, R38.reuse, R26 ;  /* 0x0000001a26167220 */ /* 0x040fe20000400000 */
[----:B------:R-:W-:Y:S02]  /*6a40*/  HADD2.F32 R63, -RZ, R65.H0_H0 ;  /* 0x20000041ff3f7230 */ /* 0x000fe40000004100 */
[C---:B------:R-:W-:Y:S01]  /*6a50*/  FFMA R23, R41.reuse, R62, R23 ;  /* 0x0000003e29177223 */ /* 0x040fe20000000017 */
[C---:B------:R-:W-:Y:S01]  /*6a60*/  FMUL R27, R38.reuse, R27 ;  /* 0x0000001b261b7220 */ /* 0x040fe20000400000 */
[C---:B------:R-:W-:Y:S01]  /*6a70*/  FFMA R20, R41.reuse, R59, R20 ;  /* 0x0000003b29147223 */ /* 0x040fe20000000014 */
[C---:B------:R-:W-:Y:S01]  /*6a80*/  FFMA R21, R41.reuse, R64, R21 ;  /* 0x0000004029157223 */ /* 0x040fe20000000015 */
[--C-:B------:R-:W-:Y:S02]  /*6a90*/  HADD2.F32 R65, -RZ, R67.reuse.H0_H0 ;  /* 0x20000043ff417230 */ /* 0x100fe40000004100 */
[C---:B------:R-:W-:Y:S01]  /*6aa0*/  FFMA R22, R41.reuse, R61, R22 ;  /* 0x0000003d29167223 */ /* 0x040fe20000000016 */
[----:B------:R-:W-:Y:S02]  /*6ab0*/  HADD2.F32 R70, -RZ, R67.H1_H1 ;  /* 0x30000043ff467230 */ /* 0x000fe40000004100 */
[C---:B------:R-:W-:Y:S01]  /*6ac0*/  FMUL R26, R38.reuse, R30 ;  /* 0x0000001e261a7220 */ /* 0x040fe20000400000 */
[--C-:B------:R-:W-:Y:S02]  /*6ad0*/  HADD2.F32 R67, -RZ, R40.reuse.H0_H0 ;  /* 0x20000028ff437230 */ /* 0x100fe40000004100 */
[C---:B------:R-:W-:Y:S01]  /*6ae0*/  FFMA R27, R41.reuse, R66, R27 ;  /* 0x00000042291b7223 */ /* 0x040fe2000000001b */
[C---:B------:R-:W-:Y:S01]  /*6af0*/  FMUL R31, R38.reuse, R31 ;  /* 0x0000001f261f7220 */ /* 0x040fe20000400000 */
[C---:B------:R-:W-:Y:S01]  /*6b00*/  FFMA R24, R41.reuse, R63, R24 ;  /* 0x0000003f29187223 */ /* 0x040fe20000000018 */
[----:B------:R-:W-:Y:S02]  /*6b10*/  HADD2.F32 R40, -RZ, R40.H1_H1 ;  /* 0x30000028ff287230 */ /* 0x000fe40000004100 */
[C---:B------:R-:W-:Y:S01]  /*6b20*/  FFMA R25, R41.reuse, R68, R25 ;  /* 0x0000004429197223 */ /* 0x040fe20000000019 */
[--C-:B------:R-:W-:Y:S02]  /*6b30*/  HADD2.F32 R69, -RZ, R42.reuse.H0_H0 ;  /* 0x2000002aff457230 */ /* 0x100fe40000004100 */
[C---:B------:R-:W-:Y:S01]  /*6b40*/  FFMA R26, R41.reuse, R65, R26 ;  /* 0x00000041291a7223 */ /* 0x040fe2000000001a */
[----:B------:R-:W-:Y:S02]  /*6b50*/  HADD2.F32 R42, -RZ, R42.H1_H1 ;  /* 0x3000002aff2a7230 */ /* 0x000fe40000004100 */
[C---:B------:R-:W-:Y:S01]  /*6b60*/  FMUL R30, R38.reuse, R34 ;  /* 0x00000022261e7220 */ /* 0x040fe20000400000 */
[----:B------:R-:W-:Y:S01]  /*6b70*/  FFMA R31, R41, R70, R31 ;  /* 0x00000046291f7223 */ /* 0x000fe2000000001f */
[----:B------:R-:W-:Y:S01]  /*6b80*/  FMUL R35, R38, R35 ;  /* 0x0000002326237220 */ /* 0x000fe20000400000 */
[----:B------:R-:W-:Y:S01]  /*6b90*/  F2FP.SATFINITE.E4M3.F32.PACK_AB_MERGE_C R99, R19, R14, RZ ;  /* 0x0000000e1363723e */ /* 0x000fe200048070ff */
[C---:B------:R-:W-:Y:S01]  /*6ba0*/  FFMA R28, R41.reuse, R67, R28 ;  /* 0x00000043291c7223 */ /* 0x040fe2000000001c */
[C---:B------:R-:W-:Y:S01]  /*6bb0*/  FFMA R29, R41.reuse, R40, R29 ;  /* 0x00000028291d7223 */ /* 0x040fe2000000001d */
[C---:B------:R-:W-:Y:S01]  /*6bc0*/  FFMA R30, R41.reuse, R69, R30 ;  /* 0x00000045291e7223 */ /* 0x040fe2000000001e */
[----:B------:R-:W-:Y:S01]  /*6bd0*/  FFMA R35, R41, R42, R35 ;  /* 0x0000002a29237223 */ /* 0x000fe20000000023 */
[----:B------:R-:W-:Y:S02]  /*6be0*/  F2FP.SATFINITE.E4M3.F32.PACK_AB_MERGE_C R98, R9, R8, R98 ;  /* 0x000000080962723e */ /* 0x000fe40004807062 */
[----:B------:R-:W-:Y:S02]  /*6bf0*/  F2FP.SATFINITE.E4M3.F32.PACK_AB_MERGE_C R99, R13, R12, R99 ;  /* 0x0000000c0d63723e */ /* 0x000fe40004807063 */
[----:B------:R-:W-:Y:S02]  /*6c00*/  F2FP.SATFINITE.E4M3.F32.PACK_AB_MERGE_C R104, R23, R18, RZ ;  /* 0x000000121768723e */ /* 0x000fe400048070ff */
[----:B------:R-:W-:Y:S01]  /*6c10*/  F2FP.SATFINITE.E4M3.F32.PACK_AB_MERGE_C R105, R27, R22, RZ ;  /* 0x000000161b69723e */ /* 0x000fe200048070ff */
[----:B------:R1:W-:Y:S01]  /*6c20*/  STS.128 [R71+UR44+0x2200], R96 ;  /* 0x0022006047007988 */ /* 0x0003e20008000c2c */
[----:B------:R-:W-:Y:S02]  /*6c30*/  F2FP.SATFINITE.E4M3.F32.PACK_AB_MERGE_C R110, R31, R26, RZ ;  /* 0x0000001a1f6e723e */ /* 0x000fe400048070ff */
[----:B------:R-:W-:Y:S02]  /*6c40*/  F2FP.SATFINITE.E4M3.F32.PACK_AB_MERGE_C R111, R35, R30, RZ ;  /* 0x0000001e236f723e */ /* 0x000fe400048070ff */
[----:B------:R-:W-:Y:S02]  /*6c50*/  F2FP.SATFINITE.E4M3.F32.PACK_AB_MERGE_C R104, R17, R16, R104 ;  /* 0x000000101168723e */ /* 0x000fe40004807068 */
[----:B------:R-:W-:Y:S02]  /*6c60*/  F2FP.SATFINITE.E4M3.F32.PACK_AB_MERGE_C R105, R21, R20, R105 ;  /* 0x000000141569723e */ /* 0x000fe40004807069 */
[----:B------:R-:W-:Y:S02]  /*6c70*/  F2FP.SATFINITE.E4M3.F32.PACK_AB_MERGE_C R106, R25, R24, R110 ;  /* 0x00000018196a723e */ /* 0x000fe4000480706e */
[----:B------:R-:W-:Y:S02]  /*6c80*/  F2FP.SATFINITE.E4M3.F32.PACK_AB_MERGE_C R107, R29, R28, R111 ;  /* 0x0000001c1d6b723e */ /* 0x000fe4000480706f */
[----:B------:R-:W-:Y:S03]  /*6c90*/  @P6 SHF.L.U32 R110, R89, 0x1f, RZ ;  /* 0x0000001f596e6819 */ /* 0x000fe600000006ff */
[----:B------:R1:W-:Y:S01]  /*6ca0*/  STS.128 [R101+0x2210], R104 ;  /* 0x0022106865007388 */ /* 0x0003e20000000c00 */
[----:B------:R-:W-:Y:S01]  /*6cb0*/  @!PT LDS RZ, [RZ] ;  /* 0x00000000fffff984 */ /* 0x000fe20000000800 */
[----:B------:R-:W-:Y:S01]  /*6cc0*/  @!PT LDS RZ, [RZ] ;  /* 0x00000000fffff984 */ /* 0x000fe20000000800 */
[----:B------:R-:W-:Y:S01]  /*6cd0*/  @!PT LDS RZ, [RZ] ;  /* 0x00000000fffff984 */ /* 0x000fe20000000800 */
[----:B------:R-:W-:Y:S01]  /*6ce0*/  @!PT LDS RZ, [RZ] ;  /* 0x00000000fffff984 */ /* 0x000fe20000000800 */
[----:B------:R2:W-:Y:S07]  /*6cf0*/  MEMBAR.ALL.CTA ;  /* 0x0000000000007992 */ /* 0x0005ee0000008000 */
[----:B--2---:R-:W2:Y:S02]  /*6d00*/  FENCE.VIEW.ASYNC.S ;  /* 0x00000000000073c6 */ /* 0x004ea40000000000 */
[----:B--2---:R-:W-:Y:S06]  /*6d10*/  BAR.SYNC.DEFER_BLOCKING 0x1, 0x80 ;  /* 0x0042000000007b1d */ /* 0x004fec0000010000 */
[----:B------:R-:W-:Y:S05]  /*6d20*/  @P0 BRA `(.L_x_107) ;  /* 0x0000000000280947 */ /* 0x000fea0003800000 */
[----:B------:R-:W2:Y:S01]  /*6d30*/  LDCU.64 UR6, c[0x0][0x348] ;  /* 0x00006900ff0677ac */ /* 0x000ea20008000a00 */
[----:B------:R-:W-:Y:S01]  /*6d40*/  UIADD3 UR4, UPT, UPT, UR44, 0x2200, URZ ;  /* 0x000022002c047890 */ /* 0x000fe2000fffe0ff */
[----:B------:R-:W-:Y:S05]  /*6d50*/  UMOV UR51, UR36 ;  /* 0x0000002400337c82 */ /* 0x000fea0008000000 */
[----:B------:R-:W-:Y:S04]  /*6d60*/  MOV R94, UR4 ;  /* 0x00000004005e7c02 */ /* 0x000fe80008000f00 */
[----:B------:R-:W-:Y:S01]  /*6d70*/  R2UR UR48, R94 ;  /* 0x000000005e3072ca */ /* 0x000fe200000e0000 */
[----:B--2---:R-:W-:Y:S04]  /*6d80*/  UIADD3 UR4, UP0, UPT, UR6, 0x680, URZ ;  /* 0x0000068006047890 */ /* 0x004fe8000ff1e0ff */
[----:B------:R-:W-:Y:S09]  /*6d90*/  UIADD3.X UR5, UPT, UPT, URZ, UR7, URZ, UP0, !UPT ;  /* 0x00000007ff057290 */ /* 0x000ff200087fe4ff */
[----:B------:R2:W-:Y:S01]  /*6da0*/  UTMASTG.3D [UR48], [UR4] ;  /* 0x00000030040073b5 */ /* 0x0005e20008010000 */
[----:B------:R0:W-:Y:S01]  /*6db0*/  UTMACMDFLUSH ;  /* 0x00000000000079b7 */ /* 0x0001e20000000000 */
[----:B--2---:R-:W-:Y:S04]  /*6dc0*/  DEPBAR.LE SB0, 0x1 ;  /* 0x000080400000791a */ /* 0x004fe80000000000 */
.L_x_107:
[----:B------:R-:W-:Y:S05]  /*6dd0*/  BSYNC.RECONVERGENT B0 ;  /* 0x0000000000007941 */ /* 0x000fea0003800200 */
.L_x_106:
[----:B------:R-:W-:Y:S06]  /*6de0*/  BAR.SYNC.DEFER_BLOCKING 0x1, 0x80 ;  /* 0x0042000000007b1d */ /* 0x000fec0000010000 */
[----:B------:R-:W2:Y:S01]  /*6df0*/  @P6 SYNCS.PHASECHK.TRANS64.TRYWAIT P0, [R109+URZ+0x80], R110 ;  /* 0x0000806e6d0065a7 */ /* 0x000ea200080011ff */
[----:B------:R-:W-:Y:S01]  /*6e00*/  BSSY B1, `(.L_x_108) ;  /* 0x0000020000017945 */ /* 0x000fe20003800000 */
[----:B--2---:R-:W-:Y:S03]  /*6e10*/  @P6 SEL R102, RZ, 0x1, !P0 ;  /* 0x00000001ff666807 */ /* 0x004fe60004000000 */
[----:B------:R-:W-:Y:S05]  /*6e20*/  @!P6 BRA `(.L_x_109) ;  /* 0x000000000074e947 */ /* 0x000fea0003800000 */
[----:B------:R-:W-:Y:S01]  /*6e30*/  ISETP.NE.AND P1, PT, R103, RZ, PT ;  /* 0x000000ff6700720c */ /* 0x000fe20003f25270 */
[----:B------:R-:W2:Y:S01]  /*6e40*/  S2R R0, SR_CgaCtaId ;  /* 0x0000000000007919 */ /* 0x000ea20000008800 */
[----:B------:R-:W-:Y:S01]  /*6e50*/  ISETP.NE.AND P0, PT, R102, RZ, PT ;  /* 0x000000ff6600720c */ /* 0x000fe20003f05270 */
[----:B------:R-:W-:Y:S10]  /*6e60*/  BSSY B0, `(.L_x_110) ;  /* 0x0000008000007945 */ /* 0x000ff40003800000 */
[----:B------:R-:W-:Y:S05]  /*6e70*/  @P1 IMAD R2, R90, 0x1000, R71 ;  /* 0x000010005a021824 */ /* 0x000fea00078e0247 */
[----:B------:R-:W-:Y:S05]  /*6e80*/  @P1 IADD3 R3, PT, PT, R2, UR44, RZ ;  /* 0x0000002c02031c10 */ /* 0x000fea000fffe0ff */
[----:B------:R-:W-:Y:S01]  /*6e90*/  @P1 IMAD.IADD R3, R3, 0x1, R108 ;  /* 0x0000000103031824 */ /* 0x000fe200078e026c */
[----:B------:R-:W-:Y:S06]  /*6ea0*/  @P0 BRA `(.L_x_111) ;  /* 0x00000000000c0947 */ /* 0x000fec0003800000 */
[----:B------:R-:W-:Y:S04]  /*6eb0*/  SHF.L.U32 R4, R89, 0x1f, RZ ;  /* 0x0000001f59047819 */ /* 0x000fe800000006ff */
[----:B------:R-:W3:Y:S02]  /*6ec0*/  SYNCS.PHASECHK.TRANS64.TRYWAIT P0, [R109+URZ+0x80], R4 ;  /* 0x000080046d0075a7 */ /* 0x000ee400080011ff */
[----:B---3--:R-:W-:Y:S05]  /*6ed0*/  @!P0 BRA `(.L_x_112) ;  /* 0x0000001800108947 */ /* 0x008fea0003800000 */
.L_x_111:
[----:B------:R-:W-:Y:S05]  /*6ee0*/  BSYNC B0 ;  /* 0x0000000000007941 */ /* 0x000fea0003800000 */
.L_x_110:
[----:B------:R-:W-:Y:S01]  /*6ef0*/  ISETP.NE.AND P0, PT, R103, RZ, PT ;  /* 0x000000ff6700720c */ /* 0x000fe20003f05270 */
[----:B---3--:R-:W-:Y:S02]  /*6f00*/  VIADD R109, R109, 0x90 ;  /* 0x000000906d6d7836 */ /* 0x008fe40000000000 */
[----:B------:R-:W-:Y:S03]  /*6f10*/  VIADD R90, R90, 0x1 ;  /* 0x000000015a5a7836 */ /* 0x000fe60000000000 */
[----:B--2---:R-:W-:Y:S07]  /*6f20*/  PRMT R0, R0, 0x654, R109 ;  /* 0x0000065400007816 */ /* 0x004fee000000006d */
[----:B------:R2:W3:Y:S04]  /*6f30*/  @P0 LDS.128 R72, [R2+UR44+0x200] ;  /* 0x0002002c02480984 */ /* 0x0004e80008000c00 */
[----:B------:R2:W4:Y:S01]  /*6f40*/  @P0 LDS.128 R76, [R3+0x210] ;  /* 0x00021000034c0984 */ /* 0x0005220000000c00 */
        /* <DEDUP_REMOVED lines=10> */
[----:B--23--:R-:W-:Y:S02]  /*6ff0*/  LOP3.LUT R89, R89, R0, RZ, 0x3c, !PT ;  /* 0x0000000059597212 */ /* 0x00cfe400078e3cff */
.L_x_109:
[----:B------:R-:W-:Y:S05]  /*7000*/  BSYNC B1 ;  /* 0x0000000000017941 */ /* 0x000fea0003800000 */
.L_x_108:
[----:B------:R-:W-:Y:S05]  /*7010*/  VIADD R0, R39, 0x40 ;  /* 0x0000004027007836 */ /* 0x000fea0000000000 */
[----:B------:R-:W-:Y:S04]  /*7020*/  SHF.R.U32.HI R0, RZ, 0x15, R0 ;  /* 0x00000015ff007819 */ /* 0x000fe80000011600 */
[----:B------:R-:W-:Y:S11]  /*7030*/  LOP3.LUT P0, RZ, R0, 0x3, R85, 0x48, !PT ;  /* 0x0000000300ff7812 */ /* 0x000ff60007804855 */
[----:B------:R-:W-:Y:S02]  /*7040*/  @!UPT UIADD3 URZ, UPT, UPT, URZ, URZ, URZ ;  /* 0x000000fffffff290 */ /* 0x000fe4000fffe0ff */
[----:B------:R-:W-:Y:S05]  /*7050*/  @!P0 BRA `(.L_x_113) ;  /* 0x0000000000408947 */ /* 0x000fea0003800000 */
[----:B------:R-:W2:Y:S01]  /*7060*/  LDCU.64 UR8, c[0x4][0x70] ;  /* 0x01000e00ff0877ac */ /* 0x000ea20008000a00 */
[----:B------:R-:W-:Y:S01]  /*7070*/  MOV R3, 0x0 ;  /* 0x0000000000037802 */ /* 0x000fe20000000f00 */
[----:B------:R-:W-:Y:S02]  /*7080*/  HFMA2 R12, -RZ, RZ, 0, 5.9604644775390625e-08 ;  /* 0x00000001ff0c7431 */ /* 0x000fe400000001ff */
[----:B------:R-:W-:Y:S02]  /*7090*/  IMAD.MOV.U32 R8, RZ, RZ, 0x192 ;  /* 0x00000192ff087424 */ /* 0x000fe400078e00ff */
[----:B------:R-:W-:Y:S01]  /*70a0*/  IMAD.MOV.U32 R13, RZ, RZ, RZ ;  /* 0x000000ffff0d7224 */ /* 0x000fe200078e00ff */
[----:B------:R-:W3:Y:S01]  /*70b0*/  LDCU.64 UR6, c[0x4][0x78] ;  /* 0x01000f00ff0677ac */ /* 0x000ee20008000a00 */
[----:B------:R-:W1:Y:S01]  /*70c0*/  LDC.64 R2, c[0x4][R3] ;  /* 0x0100000003027b82 */ /* 0x000e620000000a00 */
[----:B------:R-:W5:Y:S01]  /*70d0*/  LDCU.64 UR4, c[0x4][0x10] ;  /* 0x01000200ff0477ac */ /* 0x000f620008000a00 */
[----:B--2---:R-:W-:Y:S01]  /*70e0*/  MOV R5, UR9 ;  /* 0x0000000900057c02 */ /* 0x004fe20008000f00 */
[----:B------:R-:W-:Y:S01]  /*70f0*/  IMAD.U32 R4, RZ, RZ, UR8 ;  /* 0x00000008ff047e24 */ /* 0x000fe2000f8e00ff */
[----:B---3--:R-:W-:Y:S01]  /*7100*/  MOV R7, UR7 ;  /* 0x0000000700077c02 */ /* 0x008fe20008000f00 */
[----:B------:R-:W-:Y:S01]  /*7110*/  IMAD.U32 R6, RZ, RZ, UR6 ;  /* 0x00000006ff067e24 */ /* 0x000fe2000f8e00ff */
[----:B-----5:R-:W-:Y:S01]  /*7120*/  MOV R11, UR5 ;  /* 0x00000005000b7c02 */ /* 0x020fe20008000f00 */
[----:B------:R-:W-:Y:S02]  /*7130*/  IMAD.U32 R10, RZ, RZ, UR4 ;  /* 0x00000004ff0a7e24 */ /* 0x000fe4000f8e00ff */
[----:B------:R-:W-:Y:S07]  /*7140*/  LEPC R20, `(.L_x_113) ;  /* 0x000000001014794e */ /* 0x000fee0000000000 */
[----:B-1--4-:R-:W-:Y:S05]  /*7150*/  CALL.ABS.NOINC R2 ;  /* 0x0000000002007343 */ /* 0x012fea0003c00000 */
.L_x_113:
[----:B------:R-:W-:Y:S01]  /*7160*/  ISETP.NE.AND P0, PT, R95, RZ, PT ;  /* 0x000000ff5f00720c */ /* 0x000fe20003f05270 */
[----:B------:R-:W-:Y:S05]  /*7170*/  WARPSYNC.ALL ;  /* 0x0000000000007948 */ /* 0x000fea0003800000 */
[----:B------:R-:W-:Y:S01]  /*7180*/  R2UR UR4, R39 ;  /* 0x00000000270472ca */ /* 0x000fe200000e0000 */
[----:B------:R-:W2:Y:S01]  /*7190*/  S2UR UR6, SR_CgaCtaId ;  /* 0x00000000000679c3 */ /* 0x000ea20000008800 */
[-C--:B------:R-:W-:Y:S01]  /*71a0*/  F2FP.F16.E4M3.UNPACK_B R42, R72.reuse ;  /* 0x00000048ff2a723e */ /* 0x080fe200020006ff */
[----:B------:R-:W-:Y:S01]  /*71b0*/  BSSY.RECONVERGENT B0, `(.L_x_114) ;  /* 0x000009c000007945 */ /* 0x000fe20003800200 */
[----:B------:R-:W-:Y:S02]  /*71c0*/  F2FP.F16.E4M3.UNPACK_B R72, R72.H1 ;  /* 0x00000048ff48723e */ /* 0x000fe400030006ff */
[-C--:B------:R-:W-:Y:S01]  /*71d0*/  F2FP.F16.E4M3.UNPACK_B R46, R73.reuse ;  /* 0x00000049ff2e723e */ /* 0x080fe200020006ff */
[--C-:B------:R-:W-:Y:S01]  /*71e0*/  HADD2.F32 R40, -RZ, R42.reuse.H0_H0 ;  /* 0x2000002aff287230 */ /* 0x100fe20000004100 */
[----:B------:R-:W-:Y:S01]  /*71f0*/  F2FP.F16.E4M3.UNPACK_B R73, R73.H1 ;  /* 0x00000049ff49723e */ /* 0x000fe200030006ff */
[----:B------:R-:W-:Y:S01]  /*7200*/  HADD2.F32 R42, -RZ, R42.H1_H1 ;  /* 0x3000002aff2a7230 */ /* 0x000fe20000004100 */
[-C--:B------:R-:W-:Y:S01]  /*7210*/  F2FP.F16.E4M3.UNPACK_B R50, R74.reuse ;  /* 0x0000004aff32723e */ /* 0x080fe200020006ff */
[----:B------:R-:W-:Y:S01]  /*7220*/  HADD2.F32 R43, -RZ, R72.H0_H0 ;  /* 0x20000048ff2b7230 */ /* 0x000fe20000004100 */
[----:B------:R-:W-:Y:S01]  /*7230*/  F2FP.F16.E4M3.UNPACK_B R74, R74.H1 ;  /* 0x0000004aff4a723e */ /* 0x000fe200030006ff */
[----:B------:R-:W-:Y:S01]  /*7240*/  LDTM.16dp32bit_t0_t15.x32 R4, tmem[UR4+0x40] ;  /* 0x00004004000479ee */ /* 0x000fe20008a80000 */
[----:B------:R-:W3:Y:S01]  /*7250*/  LDTM.16dp32bit_t16_t31.x32 R4, tmem[UR4+0x60] ;  /* 0x00006004000479ee */ /* 0x000ee20008aa0000 */
[----:B------:R-:W-:Y:S01]  /*7260*/  NOP ;  /* 0x0000000000007918 */ /* 0x000fe20000000000 */
[--C-:B------:R-:W-:Y:S01]  /*7270*/  HADD2.F32 R45, -RZ, R46.reuse.H0_H0 ;  /* 0x2000002eff2d7230 */ /* 0x100fe20000004100 */
[----:B------:R-:W-:Y:S01]  /*7280*/  R2UR UR5, R100 ;  /* 0x00000000640572ca */ /* 0x000fe200000e0000 */
[----:B------:R-:W-:Y:S01]  /*7290*/  HADD2.F32 R46, -RZ, R46.H1_H1 ;  /* 0x3000002eff2e7230 */ /* 0x000fe20000004100 */
[----:B------:R-:W-:Y:S01]  /*72a0*/  F2FP.F16.E4M3.UNPACK_B R54, R75 ;  /* 0x0000004bff36723e */ /* 0x000fe200020006ff */
[--C-:B------:R-:W-:Y:S01]  /*72b0*/  HADD2.F32 R49, -RZ, R50.reuse.H0_H0 ;  /* 0x20000032ff317230 */ /* 0x100fe20000004100 */
[----:B----4-:R-:W-:Y:S01]  /*72c0*/  F2FP.F16.E4M3.UNPACK_B R58, R76 ;  /* 0x0000004cff3a723e */ /* 0x010fe200020006ff */
[----:B------:R-:W-:Y:S01]  /*72d0*/  HADD2.F32 R50, -RZ, R50.H1_H1 ;  /* 0x30000032ff327230 */ /* 0x000fe20000004100 */
[----:B------:R-:W-:Y:S01]  /*72e0*/  F2FP.F16.E4M3.UNPACK_B R62, R77 ;  /* 0x0000004dff3e723e */ /* 0x000fe200020006ff */
[--C-:B------:R-:W-:Y:S01]  /*72f0*/  HADD2.F32 R53, -RZ, R54.reuse.H0_H0 ;  /* 0x20000036ff357230 */ /* 0x100fe20000004100 */
[----:B------:R-:W-:Y:S01]  /*7300*/  F2FP.F16.E4M3.UNPACK_B R66, R78 ;  /* 0x0000004eff42723e */ /* 0x000fe200020006ff */
[----:B------:R-:W-:Y:S01]  /*7310*/  HADD2.F32 R54, -RZ, R54.H1_H1 ;  /* 0x30000036ff367230 */ /* 0x000fe20000004100 */
[----:B------:R-:W-:Y:S01]  /*7320*/  F2FP.F16.E4M3.UNPACK_B R69, R79 ;  /* 0x0000004fff45723e */ /* 0x000fe200020006ff */
[--C-:B------:R-:W-:Y:S01]  /*7330*/  HADD2.F32 R57, -RZ, R58.reuse.H0_H0 ;  /* 0x2000003aff397230 */ /* 0x100fe20000004100 */
[----:B------:R-:W-:Y:S01]  /*7340*/  F2FP.F16.E4M3.UNPACK_B R75, R75.H1 ;  /* 0x0000004bff4b723e */ /* 0x000fe200030006ff */
[----:B------:R-:W-:Y:S01]  /*7350*/  UIADD3 UR4, UPT, UPT, UR5, 0xf0, URZ ;  /* 0x000000f005047890 */ /* 0x000fe2000fffe0ff */
[----:B------:R-:W-:Y:S01]  /*7360*/  HADD2.F32 R59, -RZ, R58.H1_H1 ;  /* 0x3000003aff3b7230 */ /* 0x000fe20000004100 */
[----:B------:R-:W-:Y:S01]  /*7370*/  F2FP.F16.E4M3.UNPACK_B R76, R76.H1 ;  /* 0x0000004cff4c723e */ /* 0x000fe200030006ff */
[--C-:B------:R-:W-:Y:S01]  /*7380*/  HADD2.F32 R61, -RZ, R62.reuse.H0_H0 ;  /* 0x2000003eff3d7230 */ /* 0x100fe20000004100 */
[----:B------:R-:W-:Y:S01]  /*7390*/  F2FP.F16.E4M3.UNPACK_B R77, R77.H1 ;  /* 0x0000004dff4d723e */ /* 0x000fe200030006ff */
[----:B------:R-:W-:Y:S01]  /*73a0*/  HADD2.F32 R62, -RZ, R62.H1_H1 ;  /* 0x3000003eff3e7230 */ /* 0x000fe20000004100 */
[----:B------:R-:W-:Y:S01]  /*73b0*/  F2FP.F16.E4M3.UNPACK_B R78, R78.H1 ;  /* 0x0000004eff4e723e */ /* 0x000fe200030006ff */
[--C-:B------:R-:W-:Y:S01]  /*73c0*/  HADD2.F32 R65, -RZ, R66.reuse.H0_H0 ;  /* 0x20000042ff417230 */ /* 0x100fe20000004100 */
[----:B--2---:R-:W-:Y:S01]  /*73d0*/  UPRMT UR4, UR6, 0x654, UR4 ;  /* 0x0000065406047896 */ /* 0x004fe20008000004 */
        /* <DEDUP_REMOVED lines=8> */
[----:B------:R-:W-:Y:S01]  /*7460*/  SYNCS.ARRIVE.TRANS64.RED.A1T0 RZ, [UR4], RZ ;  /* 0x000000ffffff79a7 */ /* 0x000fe20008100404 */
        /* <DEDUP_REMOVED lines=15> */
[--C-:B------:R-:W-:Y:S02]  /*7560*/  HADD2.F32 R47, -RZ, R73.reuse.H0_H0 ;  /* 0x20000049ff2f7230 */ /* 0x100fe40000004100 */
[C---:B------:R-:W-:Y:S01]  /*7570*/  FMUL R10, R38.reuse, R10 ;  /* 0x0000000a260a7220 */ /* 0x040fe20000400000 */
[C---:B------:R-:W-:Y:S01]  /*7580*/  FFMA R6, R41.reuse, R43, R6 ;  /* 0x0000002b29067223 */ /* 0x040fe20000000006 */
[----:B------:R-:W-:Y:S02]  /*7590*/  HADD2.F32 R48, -RZ, R73.H1_H1 ;  /* 0x30000049ff307230 */ /* 0x000fe40000004100 */
[C---:B------:R-:W-:Y:S01]  /*75a0*/  FFMA R7, R41.reuse, R44, R7 ;  /* 0x0000002c29077223 */ /* 0x040fe20000000007 */
[C---:B------:R-:W-:Y:S01]  /*75b0*/  FFMA R8, R41.reuse, R45, R8 ;  /* 0x0000002d29087223 */ /* 0x040fe20000000008 */
[C---:B------:R-:W-:Y:S01]  /*75c0*/  FFMA R9, R41.reuse, R46, R9 ;  /* 0x0000002e29097223 */ /* 0x040fe20000000009 */
[----:B------:R-:W-:Y:S01]  /*75d0*/  FFMA R10, R41, R47, R10 ;  /* 0x0000002f290a7223 */ /* 0x000fe2000000000a */
[----:B------:R-:W-:Y:S01]  /*75e0*/  HADD2.F32 R43, -RZ, R69.H0_H0 ;  /* 0x20000045ff2b7230 */ /* 0x000fe20000004100 */
[----:B-1----:R-:W-:Y:S01]  /*75f0*/  F2FP.SATFINITE.E4M3.F32.PACK_AB_MERGE_C R96, R7, R6, RZ ;  /* 0x000000060760723e */ /* 0x002fe200048070ff */
[C---:B------:R-:W-:Y:S01]  /*7600*/  FMUL R11, R38.reuse, R11 ;  /* 0x0000000b260b7220 */ /* 0x040fe20000400000 */
[--C-:B------:R-:W-:Y:S02]  /*7610*/  HADD2.F32 R51, -RZ, R74.reuse.H0_H0 ;  /* 0x2000004aff337230 */ /* 0x100fe40000004100 */
[C---:B------:R-:W-:Y:S01]  /*7620*/  FMUL R14, R38.reuse, R14 ;  /* 0x0000000e260e7220 */ /* 0x040fe20000400000 */
[----:B------:R-:W-:Y:S01]  /*7630*/  HADD2.F32 R52, -RZ, R74.H1_H1 ;  /* 0x3000004aff347230 */ /* 0x000fe20000004100 */
[----:B------:R-:W-:Y:S01]  /*7640*/  F2FP.SATFINITE.E4M3.F32.PACK_AB_MERGE_C R96, R5, R4, R96 ;  /* 0x000000040560723e */ /* 0x000fe20004807060 */
[C---:B------:R-:W-:Y:S01]  /*7650*/  FFMA R11, R41.reuse, R48, R11 ;  /* 0x00000030290b7223 */ /* 0x040fe2000000000b */
[C---:B------:R-:W-:Y:S01]  /*7660*/  FFMA R12, R41.reuse, R49, R12 ;  /* 0x00000031290c7223 */ /* 0x040fe2000000000c */
[C---:B------:R-:W-:Y:S01]  /*7670*/  FFMA R13, R41.reuse, R50, R13 ;  /* 0x00000032290d7223 */ /* 0x040fe2000000000d */
[----:B------:R-:W-:Y:S01]  /*7680*/  FFMA R14, R41, R51, R14 ;  /* 0x00000033290e7223 */ /* 0x000fe2000000000e */
[C---:B------:R-:W-:Y:S01]  /*7690*/  FMUL R15, R38.reuse, R15 ;  /* 0x0000000f260f7220 */ /* 0x040fe20000400000 */
[----:B------:R-:W-:Y:S01]  /*76a0*/  F2FP.F16.E4M3.UNPACK_B R79, R79.H1 ;  /* 0x0000004fff4f723e */ /* 0x000fe200030006ff */
[--C-:B------:R-:W-:Y:S01]  /*76b0*/  HADD2.F32 R55, -RZ, R75.reuse.H0_H0 ;  /* 0x2000004bff377230 */ /* 0x100fe20000004100 */
[----:B------:R-:W-:Y:S01]  /*76c0*/  F2FP.SATFINITE.E4M3.F32.PACK_AB_MERGE_C R97, R11, R10, RZ ;  /* 0x0000000a0b61723e */ /* 0x000fe200048070ff */
[C---:B------:R-:W-:Y:S01]  /*76d0*/  FFMA R15, R41.reuse, R52, R15 ;  /* 0x00000034290f7223 */ /* 0x040fe2000000000f */
[C---:B------:R-:W-:Y:S01]  /*76e0*/  FFMA R16, R41.reuse, R53, R16 ;  /* 0x0000003529107223 */ /* 0x040fe20000000010 */
[----:B------:R-:W-:Y:S01]  /*76f0*/  FFMA R17, R41, R54, R17 ;  /* 0x0000003629117223 */ /* 0x000fe20000000011 */
[----:B------:R-:W-:Y:S01]  /*7700*/  F2FP.SATFINITE.E4M3.F32.PACK_AB_MERGE_C R97, R9, R8, R97 ;  /* 0x000000080961723e */ /* 0x000fe20004807061 */
[----:B------:R-:W-:Y:S01]  /*7710*/  HADD2.F32 R56, -RZ, R75.H1_H1 ;  /* 0x3000004bff387230 */ /* 0x000fe20000004100 */
[----:B------:R-:W-:Y:S01]  /*7720*/  F2FP.SATFINITE.E4M3.F32.PACK_AB_MERGE_C R98, R15, R14, RZ ;  /* 0x0000000e0f62723e */ /* 0x000fe200048070ff */
[C---:B------:R-:W-:Y:S01]  /*7730*/  FMUL R18, R38.reuse, R18 ;  /* 0x0000001226127220 */ /* 0x040fe20000400000 */
[C---:B------:R-:W-:Y:S01]  /*7740*/  FMUL R19, R38.reuse, R19 ;  /* 0x0000001326137220 */ /* 0x040fe20000400000 */
[--C-:B------:R-:W-:Y:S02]  /*7750*/  HADD2.F32 R58, -RZ, R76.reuse.H0_H0 ;  /* 0x2000004cff3a7230 */ /* 0x100fe40000004100 */
[C---:B------:R-:W-:Y:S01]  /*7760*/  FMUL R3, R38.reuse, R22 ;  /* 0x0000001626037220 */ /* 0x040fe20000400000 */
[C---:B------:R-:W-:Y:S01]  /*7770*/  FFMA R18, R41.reuse, R55, R18 ;  /* 0x0000003729127223 */ /* 0x040fe20000000012 */
[----:B------:R-:W-:Y:S02]  /*7780*/  HADD2.F32 R60, -RZ, R76.H1_H1 ;  /* 0x3000004cff3c7230 */ /* 0x000fe40000004100 */
        /* <DEDUP_REMOVED lines=42> */
[----:B------:R-:W-:Y:S03]  /*7a30*/  IADD3 R70, PT, PT, R36, 0x1, RZ ;  /* 0x0000000124467810 */ /* 0x000fe60007ffe0ff */
        /* <DEDUP_REMOVED lines=10> */
[----:B------:R-:W-:Y:S02]  /*7ae0*/  UIADD3 UR9, UPT, UPT, UR49, 0x40, URZ ;  /* 0x0000004031097890 */ /* 0x000fe4000fffe0ff */
[----:B------:R-:W-:Y:S01]  /*7af0*/  UIADD3 UR8, UPT, UPT, UR44, 0x3200, URZ ;  /* 0x000032002c087890 */ /* 0x000fe2000fffe0ff */
[----:B------:R-:W-:Y:S01]  /*7b00*/  UMOV UR10, UR50 ;  /* 0x00000032000a7c82 */ /* 0x000fe20008000000 */
[----:B------:R-:W-:Y:S01]  /*7b10*/  UMOV UR11, UR36 ;  /* 0x00000024000b7c82 */ /* 0x000fe20008000000 */
[----:B--2---:R-:W-:Y:S04]  /*7b20*/  UIADD3 UR4, UP0, UPT, UR6, 0x680, URZ ;  /* 0x0000068006047890 */ /* 0x004fe8000ff1e0ff */
[----:B------:R-:W-:Y:S09]  /*7b30*/  UIADD3.X UR5, UPT, UPT, URZ, UR7, URZ, UP0, !UPT ;  /* 0x00000007ff057290 */ /* 0x000ff200087fe4ff */
[----:B------:R2:W-:Y:S01]  /*7b40*/  UTMASTG.3D [UR8], [UR4] ;  /* 0x00000008040073b5 */ /* 0x0005e20008010000 */
[----:B------:R0:W-:Y:S01]  /*7b50*/  UTMACMDFLUSH ;  /* 0x00000000000079b7 */ /* 0x0001e20000000000 */
[----:B--2---:R-:W-:Y:S04]  /*7b60*/  DEPBAR.LE SB0, 0x1 ;  /* 0x000080400000791a */ /* 0x004fe80000000000 */
.L_x_115:
[----:B------:R-:W-:Y:S05]  /*7b70*/  BSYNC.RECONVERGENT B0 ;  /* 0x0000000000007941 */ /* 0x000fea0003800200 */
.L_x_114:
[----:B------:R-:W-:Y:S01]  /*7b80*/  BAR.SYNC.DEFER_BLOCKING 0x1, 0x80 ;  /* 0x0042000000007b1d */ /* 0x000fe20000010000 */
[----:B------:R-:W-:Y:S01]  /*7b90*/  ISETP.NE.AND P0, PT, R87, 0x2, PT ;  /* 0x000000025700780c */ /* 0x000fe20003f05270 */
[----:B------:R-:W-:Y:S01]  /*7ba0*/  UISETP.NE.AND UP0, UPT, UR45, URZ, UPT ;  /* 0x000000ff2d00728c */ /* 0x000fe2000bf05270 */
[----:B------:R-:W-:Y:S01]  /*7bb0*/  ISETP.NE.AND P1, PT, R70, 0x4, PT ;  /* 0x000000044600780c */ /* 0x000fe20003f25270 */
[----:B------:R-:W-:Y:S01]  /*7bc0*/  UIADD3 UR20, UPT, UPT, UR37, UR59, URZ ;  /* 0x0000003b25147290 */ /* 0x000fe2000fffe0ff */
[----:B------:R-:W-:Y:S01]  /*7bd0*/  SEL R0, RZ, 0x1, P0 ;  /* 0x00000001ff007807 */ /* 0x000fe20000000000 */
[----:B------:R-:W-:Y:S01]  /*7be0*/  UIADD3 UR16, UPT, UPT, UR38, UR62, URZ ;  /* 0x0000003e26107290 */ /* 0x000fe2000fffe0ff */
[----:B------:R-:W-:Y:S02]  /*7bf0*/  SEL R3, RZ, 0x1, P1 ;  /* 0x00000001ff037807 */ /* 0x000fe40000800000 */
[----:B------:R-:W-:Y:S02]  /*7c00*/  LOP3.LUT R91, R91, R0, RZ, 0x3c, !PT ;  /* 0x000000005b5b7212 */ /* 0x000fe400078e3cff */
[----:B------:R-:W-:Y:S02]  /*7c10*/  LOP3.LUT R92, R92, R3, RZ, 0x3c, !PT ;  /* 0x000000035c5c7212 */ /* 0x000fe400078e3cff */
[----:B------:R-:W-:Y:S02]  /*7c20*/  SEL R87, R87, RZ, P0 ;  /* 0x000000ff57577207 */ /* 0x000fe40000000000 */
[----:B------:R-:W-:Y:S01]  /*7c30*/  SEL R36, R70, RZ, P1 ;  /* 0x000000ff46247207 */ /* 0x000fe20000800000 */
[----:B------:R-:W-:Y:S01]  /*7c40*/  UMOV UR36, UR58 ;  /* 0x0000003a00247c82 */ /* 0x000fe20008000000 */
[----:B------:R-:W-:Y:S05]  /*7c50*/  BRA.U UP0, `(.L_x_116) ;  /* 0xffffffd500987547 */ /* 0x000fea000b83ffff */
[----:B------:R-:W-:Y:S05]  /*7c60*/  EXIT ;  /* 0x000000000000794d */ /* 0x000fea0003800000 */
.L_x_25:
[----:B--2---:R2:W3:Y:S02]  /*7c70*/  SYNCS.PHASECHK.TRANS64.TRYWAIT P0, [R0+URZ+0x120], R3 ;  /* 0x00012003000075a7 */ /* 0x0044e400080011ff */
[----:B---3--:R-:W-:Y:S05]  /*7c80*/  @!P0 NANOSLEEP.SYNCS 0x989680 ;  /* 0x009896800000895d */ /* 0x008fea0003900000 */
[----:B------:R-:W3:Y:S02]  /*7c90*/  @!P0 SYNCS.PHASECHK.TRANS64 P0, [R0+URZ+0x120], R3 ;  /* 0x00012003000085a7 */ /* 0x000ee400080010ff */
[----:B---3--:R-:W-:Y:S05]  /*7ca0*/  @!P0 BRA `(.L_x_25) ;  /* 0xfffffffc00f08947 */ /* 0x008fea000383ffff */
[----:B------:R-:W-:Y:S05]  /*7cb0*/  BRA `(.L_x_117) ;  /* 0xffffff9c006c7947 */ /* 0x000fea000383ffff */
.L_x_28:
[----:B--2---:R-:W-:-:S07]  /*7cc0*/  MOV R0, UR33 ;  /* 0x0000002100007c02 */ /* 0x004fce0008000f00 */
.L_x_118:
[----:B--2---:R2:W3:Y:S02]  /*7cd0*/  SYNCS.PHASECHK.TRANS64.TRYWAIT P0, [R0+URZ+0x40], R3 ;  /* 0x00004003000075a7 */ /* 0x0044e400080011ff */
[----:B---3--:R-:W-:Y:S05]  /*7ce0*/  @!P0 NANOSLEEP.SYNCS 0x989680 ;  /* 0x009896800000895d */ /* 0x008fea0003900000 */
[----:B------:R-:W3:Y:S02]  /*7cf0*/  @!P0 SYNCS.PHASECHK.TRANS64 P0, [R0+URZ+0x40], R3 ;  /* 0x00004003000085a7 */ /* 0x000ee400080010ff */
[----:B---3--:R-:W-:Y:S05]  /*7d00*/  @!P0 BRA `(.L_x_118) ;  /* 0xfffffffc00f08947 */ /* 0x008fea000383ffff */
[----:B------:R-:W-:Y:S05]  /*7d10*/  BRA `(.L_x_27) ;  /* 0xffffff9c00ac7947 */ /* 0x000fea000383ffff */
.L_x_35:
[----:B-1----:R-:W-:-:S07]  /*7d20*/  MOV R0, UR17 ;  /* 0x0000001100007c02 */ /* 0x002fce0008000f00 */
.L_x_119:
[----:B-1----:R1:W2:Y:S02]  /*7d30*/  SYNCS.PHASECHK.TRANS64.TRYWAIT P0, [R0+URZ+0x40], R3 ;  /* 0x00004003000075a7 */ /* 0x0022a400080011ff */
[----:B--2---:R-:W-:Y:S05]  /*7d40*/  @!P0 NANOSLEEP.SYNCS 0x989680 ;  /* 0x009896800000895d */ /* 0x004fea0003900000 */
[----:B------:R-:W2:Y:S02]  /*7d50*/  @!P0 SYNCS.PHASECHK.TRANS64 P0, [R0+URZ+0x40], R3 ;  /* 0x00004003000085a7 */ /* 0x000ea400080010ff */
[----:B--2---:R-:W-:Y:S05]  /*7d60*/  @!P0 BRA `(.L_x_119) ;  /* 0xfffffffc00f08947 */ /* 0x004fea000383ffff */
[----:B------:R-:W-:Y:S05]  /*7d70*/  BRA `(.L_x_34) ;  /* 0xffffffa000687947 */ /* 0x000fea000383ffff */
.L_x_40:
[----:B-1----:R1:W2:Y:S02]  /*7d80*/  SYNCS.PHASECHK.TRANS64.TRYWAIT P0, [R3+URZ+0xb0], R0 ;  /* 0x0000b000030075a7 */ /* 0x0022a400080011ff */
[----:B--2---:R-:W-:Y:S05]  /*7d90*/  @!P0 NANOSLEEP.SYNCS 0x989680 ;  /* 0x009896800000895d */ /* 0x004fea0003900000 */
[----:B------:R-:W2:Y:S02]  /*7da0*/  @!P0 SYNCS.PHASECHK.TRANS64 P0, [R3+URZ+0xb0], R0 ;  /* 0x0000b000030085a7 */ /* 0x000ea400080010ff */
[----:B--2---:R-:W-:Y:S05]  /*7db0*/  @!P0 BRA `(.L_x_40) ;  /* 0xfffffffc00f08947 */ /* 0x004fea000383ffff */
[----:B------:R-:W-:Y:S05]  /*7dc0*/  BRA `(.L_x_120) ;  /* 0xffffffa400087947 */ /* 0x000fea000383ffff */
.L_x_44:
[----:B-1----:R-:W-:-:S07]  /*7dd0*/  MOV R0, UR4 ;  /* 0x0000000400007c02 */ /* 0x002fce0008000f00 */
.L_x_121:
[----:B-1----:R1:W2:Y:S02]  /*7de0*/  SYNCS.PHASECHK.TRANS64.TRYWAIT P0, [R0+URZ], R3 ;  /* 0x00000003000075a7 */ /* 0x0022a400080011ff */
[----:B--2---:R-:W-:Y:S05]  /*7df0*/  @!P0 NANOSLEEP.SYNCS 0x989680 ;  /* 0x009896800000895d */ /* 0x004fea0003900000 */
[----:B------:R-:W2:Y:S02]  /*7e00*/  @!P0 SYNCS.PHASECHK.TRANS64 P0, [R0+URZ], R3 ;  /* 0x00000003000085a7 */ /* 0x000ea400080010ff */
[----:B--2---:R-:W-:Y:S05]  /*7e10*/  @!P0 BRA `(.L_x_121) ;  /* 0xfffffffc00f08947 */ /* 0x004fea000383ffff */
[----:B------:R-:W-:Y:S05]  /*7e20*/  BRA `(.L_x_122) ;  /* 0xffffffa800ac7947 */ /* 0x000fea000383ffff */
.L_x_45:
[----:B------:R-:W-:-:S07]  /*7e30*/  MOV R0, UR5 ;  /* 0x0000000500007c02 */ /* 0x000fce0008000f00 */
.L_x_123:
[----:B-1----:R1:W2:Y:S02]  /*7e40*/  SYNCS.PHASECHK.TRANS64.TRYWAIT P0, [R0+URZ], R3 ;  /* 0x00000003000075a7 */ /* 0x0022a400080011ff */
[----:B--2---:R-:W-:Y:S05]  /*7e50*/  @!P0 NANOSLEEP.SYNCS 0x989680 ;  /* 0x009896800000895d */ /* 0x004fea0003900000 */
[----:B------:R-:W2:Y:S02]  /*7e60*/  @!P0 SYNCS.PHASECHK.TRANS64 P0, [R0+URZ], R3 ;  /* 0x00000003000085a7 */ /* 0x000ea400080010ff */
[----:B--2---:R-:W-:Y:S05]  /*7e70*/  @!P0 BRA `(.L_x_123) ;  /* 0xfffffffc00f08947 */ /* 0x004fea000383ffff */
[----:B------:R-:W-:Y:S05]  /*7e80*/  BRA `(.L_x_124) ;  /* 0xffffffa800b87947 */ /* 0x000fea000383ffff */
.L_x_46:
[----:B------:R-:W-:-:S07]  /*7e90*/  MOV R0, UR5 ;  /* 0x0000000500007c02 */ /* 0x000fce0008000f00 */
.L_x_125:
[----:B-1----:R1:W2:Y:S02]  /*7ea0*/  SYNCS.PHASECHK.TRANS64.TRYWAIT P0, [R0+URZ], R3 ;  /* 0x00000003000075a7 */ /* 0x0022a400080011ff */
[----:B--2---:R-:W-:Y:S05]  /*7eb0*/  @!P0 NANOSLEEP.SYNCS 0x989680 ;  /* 0x009896800000895d */ /* 0x004fea0003900000 */
[----:B------:R-:W2:Y:S02]  /*7ec0*/  @!P0 SYNCS.PHASECHK.TRANS64 P0, [R0+URZ], R3 ;  /* 0x00000003000085a7 */ /* 0x000ea400080010ff */
[----:B--2---:R-:W-:Y:S05]  /*7ed0*/  @!P0 BRA `(.L_x_125) ;  /* 0xfffffffc00f08947 */ /* 0x004fea000383ffff */
[----:B------:R-:W-:Y:S05]  /*7ee0*/  BRA `(.L_x_126) ;  /* 0xffffffa800c47947 */ /* 0x000fea000383ffff */
.L_x_47:
[----:B------:R-:W-:-:S07]  /*7ef0*/  MOV R0, UR5 ;  /* 0x0000000500007c02 */ /* 0x000fce0008000f00 */
.L_x_127:
[----:B-1----:R1:W2:Y:S02]  /*7f00*/  SYNCS.PHASECHK.TRANS64.TRYWAIT P0, [R0+URZ], R3 ;  /* 0x00000003000075a7 */ /* 0x0022a400080011ff */
[----:B--2---:R-:W-:Y:S05]  /*7f10*/  @!P0 NANOSLEEP.SYNCS 0x989680 ;  /* 0x009896800000895d */ /* 0x004fea0003900000 */
[----:B------:R-:W2:Y:S02]  /*7f20*/  @!P0 SYNCS.PHASECHK.TRANS64 P0, [R0+URZ], R3 ;  /* 0x00000003000085a7 */ /* 0x000ea400080010ff */
[----:B--2---:R-:W-:Y:S05]  /*7f30*/  @!P0 BRA `(.L_x_127) ;  /* 0xfffffffc00f08947 */ /* 0x004fea000383ffff */
[----:B------:R-:W-:Y:S05]  /*7f40*/  BRA `(.L_x_128) ;  /* 0xffffffa800d07947 */ /* 0x000fea000383ffff */
.L_x_48:
[----:B------:R-:W-:-:S07]  /*7f50*/  MOV R0, UR5 ;  /* 0x0000000500007c02 */ /* 0x000fce0008000f00 */
.L_x_129:
[----:B-1----:R1:W2:Y:S02]  /*7f60*/  SYNCS.PHASECHK.TRANS64.TRYWAIT P0, [R0+URZ], R3 ;  /* 0x00000003000075a7 */ /* 0x0022a400080011ff */
[----:B--2---:R-:W-:Y:S05]  /*7f70*/  @!P0 NANOSLEEP.SYNCS 0x989680 ;  /* 0x009896800000895d */ /* 0x004fea0003900000 */
[----:B------:R-:W2:Y:S02]  /*7f80*/  @!P0 SYNCS.PHASECHK.TRANS64 P0, [R0+URZ], R3 ;  /* 0x00000003000085a7 */ /* 0x000ea400080010ff */
[----:B--2---:R-:W-:Y:S05]  /*7f90*/  @!P0 BRA `(.L_x_129) ;  /* 0xfffffffc00f08947 */ /* 0x004fea000383ffff */
[----:B------:R-:W-:Y:S05]  /*7fa0*/  BRA `(.L_x_130) ;  /* 0xffffffa800dc7947 */ /* 0x000fea000383ffff */
.L_x_49:
[----:B------:R-:W-:-:S07]  /*7fb0*/  MOV R0, UR5 ;  /* 0x0000000500007c02 */ /* 0x000fce0008000f00 */
.L_x_131:
[----:B-1----:R1:W2:Y:S02]  /*7fc0*/  SYNCS.PHASECHK.TRANS64.TRYWAIT P0, [R0+URZ], R3 ;  /* 0x00000003000075a7 */ /* 0x0022a400080011ff */
[----:B--2---:R-:W-:Y:S05]  /*7fd0*/  @!P0 NANOSLEEP.SYNCS 0x989680 ;  /* 0x009896800000895d */ /* 0x004fea0003900000 */
[----:B------:R-:W2:Y:S02]  /*7fe0*/  @!P0 SYNCS.PHASECHK.TRANS64 P0, [R0+URZ], R3 ;  /* 0x00000003000085a7 */ /* 0x000ea400080010ff */
[----:B--2---:R-:W-:Y:S05]  /*7ff0*/  @!P0 BRA `(.L_x_131) ;  /* 0xfffffffc00f08947 */ /* 0x004fea000383ffff */
[----:B------:R-:W-:Y:S05]  /*8000*/  BRA `(.L_x_132) ;  /* 0xffffffa800e87947 */ /* 0x000fea000383ffff */
.L_x_50:
[----:B------:R-:W-:-:S07]  /*8010*/  MOV R0, UR5 ;  /* 0x0000000500007c02 */ /* 0x000fce0008000f00 */
.L_x_133:
[----:B-1----:R1:W2:Y:S02]  /*8020*/  SYNCS.PHASECHK.TRANS64.TRYWAIT P0, [R0+URZ], R3 ;  /* 0x00000003000075a7 */ /* 0x0022a400080011ff */
[----:B--2---:R-:W-:Y:S05]  /*8030*/  @!P0 NANOSLEEP.SYNCS 0x989680 ;  /* 0x009896800000895d */ /* 0x004fea0003900000 */
[----:B------:R-:W2:Y:S02]  /*8040*/  @!P0 SYNCS.PHASECHK.TRANS64 P0, [R0+URZ], R3 ;  /* 0x00000003000085a7 */ /* 0x000ea400080010ff */
[----:B--2---:R-:W-:Y:S05]  /*8050*/  @!P0 BRA `(.L_x_133) ;  /* 0xfffffffc00f08947 */ /* 0x004fea000383ffff */
[----:B------:R-:W-:Y:S05]  /*8060*/  BRA `(.L_x_134) ;  /* 0xffffffa800f47947 */ /* 0x000fea000383ffff */
.L_x_53:
[----:B-1----:R1:W2:Y:S02]  /*8070*/  SYNCS.PHASECHK.TRANS64.TRYWAIT P0, [R2+URZ+0x110], R5 ;  /* 0x00011005020075a7 */ /* 0x0022a400080011ff */
[----:B--2---:R-:W-:Y:S05]  /*8080*/  @!P0 NANOSLEEP.SYNCS 0x989680 ;  /* 0x009896800000895d */ /* 0x004fea0003900000 */
[----:B------:R-:W2:Y:S02]  /*8090*/  @!P0 SYNCS.PHASECHK.TRANS64 P0, [R2+URZ+0x110], R5 ;  /* 0x00011005020085a7 */ /* 0x000ea400080010ff */
[----:B--2---:R-:W-:Y:S05]  /*80a0*/  @!P0 BRA `(.L_x_53) ;  /* 0xfffffffc00f08947 */ /* 0x004fea000383ffff */
[----:B------:R-:W-:Y:S05]  /*80b0*/  BRA `(.L_x_135) ;  /* 0xffffffac00587947 */ /* 0x000fea000383ffff */
.L_x_54:
[----:B------:R-:W-:-:S07]  /*80c0*/  MOV R2, UR4 ;  /* 0x0000000400027c02 */ /* 0x000fce0008000f00 */
.L_x_136:
[----:B-1----:R1:W2:Y:S02]  /*80d0*/  SYNCS.PHASECHK.TRANS64.TRYWAIT P0, [R2+URZ+0xc0], R5 ;  /* 0x0000c005020075a7 */ /* 0x0022a400080011ff */
[----:B--2---:R-:W-:Y:S05]  /*80e0*/  @!P0 NANOSLEEP.SYNCS 0x989680 ;  /* 0x009896800000895d */ /* 0x004fea0003900000 */
[----:B------:R-:W2:Y:S02]  /*80f0*/  @!P0 SYNCS.PHASECHK.TRANS64 P0, [R2+URZ+0xc0], R5 ;  /* 0x0000c005020085a7 */ /* 0x000ea400080010ff */
[----:B--2---:R-:W-:Y:S05]  /*8100*/  @!P0 BRA `(.L_x_136) ;  /* 0xfffffffc00f08947 */ /* 0x004fea000383ffff */
[----:B------:R-:W-:Y:S05]  /*8110*/  BRA `(.L_x_137) ;  /* 0xffffffac00687947 */ /* 0x000fea000383ffff */
.L_x_55:
[----:B-1----:R1:W2:Y:S02]  /*8120*/  SYNCS.PHASECHK.TRANS64.TRYWAIT P1, [R2+URZ+0xb0], R5 ;  /* 0x0000b005020075a7 */ /* 0x0022a400080211ff */
[----:B--2---:R-:W-:Y:S05]  /*8130*/  @!P1 NANOSLEEP.SYNCS 0x989680 ;  /* 0x009896800000995d */ /* 0x004fea0003900000 */
[----:B------:R-:W2:Y:S02]  /*8140*/  @!P1 SYNCS.PHASECHK.TRANS64 P1, [R2+URZ+0xb0], R5 ;  /* 0x0000b005020095a7 */ /* 0x000ea400080210ff */
[----:B--2---:R-:W-:Y:S05]  /*8150*/  @!P1 BRA `(.L_x_55) ;  /* 0xfffffffc00f09947 */ /* 0x004fea000383ffff */
[----:B------:R-:W-:Y:S05]  /*8160*/  BRA `(.L_x_138) ;  /* 0xffffffac00987947 */ /* 0x000fea000383ffff */
.L_x_58:
[----:B------:R-:W-:-:S07]  /*8170*/  MOV R0, UR4 ;  /* 0x0000000400007c02 */ /* 0x000fce0008000f00 */
.L_x_139:
[----:B-1----:R1:W2:Y:S02]  /*8180*/  SYNCS.PHASECHK.TRANS64.TRYWAIT P0, [R0+URZ+0xc0], R3 ;  /* 0x0000c003000075a7 */ /* 0x0022a400080011ff */
[----:B--2---:R-:W-:Y:S05]  /*8190*/  @!P0 NANOSLEEP.SYNCS 0x989680 ;  /* 0x009896800000895d */ /* 0x004fea0003900000 */
[----:B------:R-:W2:Y:S02]  /*81a0*/  @!P0 SYNCS.PHASECHK.TRANS64 P0, [R0+URZ+0xc0], R3 ;  /* 0x0000c003000085a7 */ /* 0x000ea400080010ff */
[----:B--2---:R-:W-:Y:S05]  /*81b0*/  @!P0 BRA `(.L_x_139) ;  /* 0xfffffffc00f08947 */ /* 0x004fea000383ffff */
[----:B------:R-:W-:Y:S05]  /*81c0*/  BRA `(.L_x_57) ;  /* 0xffffffac00ec7947 */ /* 0x000fea000383ffff */
.L_x_65:
[----:B-1----:R1:W2:Y:S02]  /*81d0*/  SYNCS.PHASECHK.TRANS64.TRYWAIT P1, [R0+URZ+0xb0], R5 ;  /* 0x0000b005000075a7 */ /* 0x0022a400080211ff */
[----:B--2---:R-:W-:Y:S05]  /*81e0*/  @!P1 NANOSLEEP.SYNCS 0x989680 ;  /* 0x009896800000995d */ /* 0x004fea0003900000 */
[----:B------:R-:W2:Y:S02]  /*81f0*/  @!P1 SYNCS.PHASECHK.TRANS64 P1, [R0+URZ+0xb0], R5 ;  /* 0x0000b005000095a7 */ /* 0x000ea400080210ff */
[----:B--2---:R-:W-:Y:S05]  /*8200*/  @!P1 BRA `(.L_x_65) ;  /* 0xfffffffc00f09947 */ /* 0x004fea000383ffff */
[----:B------:R-:W-:Y:S05]  /*8210*/  BRA `(.L_x_140) ;  /* 0xffffffb400647947 */ /* 0x000fea000383ffff */
.L_x_66:
[----:B------:R-:W-:-:S07]  /*8220*/  MOV R3, UR31 ;  /* 0x0000001f00037c02 */ /* 0x000fce0008000f00 */
.L_x_141:
[----:B-1----:R1:W2:Y:S02]  /*8230*/  SYNCS.PHASECHK.TRANS64.TRYWAIT P0, [R3+URZ+0xf0], R0 ;  /* 0x0000f000030075a7 */ /* 0x0022a400080011ff */
[----:B--2---:R-:W-:Y:S05]  /*8240*/  @!P0 NANOSLEEP.SYNCS 0x989680 ;  /* 0x009896800000895d */ /* 0x004fea0003900000 */
[----:B------:R-:W2:Y:S02]  /*8250*/  @!P0 SYNCS.PHASECHK.TRANS64 P0, [R3+URZ+0xf0], R0 ;  /* 0x0000f000030085a7 */ /* 0x000ea400080010ff */
[----:B--2---:R-:W-:Y:S05]  /*8260*/  @!P0 BRA `(.L_x_141) ;  /* 0xfffffffc00f08947 */ /* 0x004fea000383ffff */
[----:B------:R-:W-:Y:S05]  /*8270*/  BRA `(.L_x_142) ;  /* 0xffffffb400b47947 */ /* 0x000fea000383ffff */
.L_x_69:
[----:B------:R-:W-:Y:S07]  /*8280*/  MOV R0, UR5 ;  /* 0x0000000500007c02 */ /* 0x000fee0008000f00 */
.L_x_143:
[----:B-1----:R1:W2:Y:S02]  /*8290*/  SYNCS.PHASECHK.TRANS64.TRYWAIT P0, [R0+URZ], R3 ;  /* 0x00000003000075a7 */ /* 0x0022a400080011ff */
[----:B--2---:R-:W-:Y:S05]  /*82a0*/  @!P0 NANOSLEEP.SYNCS 0x989680 ;  /* 0x009896800000895d */ /* 0x004fea0003900000 */
[----:B------:R-:W2:Y:S02]  /*82b0*/  @!P0 SYNCS.PHASECHK.TRANS64 P0, [R0+URZ], R3 ;  /* 0x00000003000085a7 */ /* 0x000ea400080010ff */
[----:B--2---:R-:W-:Y:S05]  /*82c0*/  @!P0 BRA `(.L_x_143) ;  /* 0xfffffffc00f08947 */ /* 0x004fea000383ffff */
[----:B------:R-:W-:Y:S05]  /*82d0*/  BRA `(.L_x_68) ;  /* 0xffffffb400d07947 */ /* 0x000fea000383ffff */
.L_x_72:
[----:B------:R-:W-:-:S07]  /*82e0*/  MOV R0, UR4 ;  /* 0x0000000400007c02 */ /* 0x000fce0008000f00 */
.L_x_144:
[----:B--2---:R2:W4:Y:S02]  /*82f0*/  SYNCS.PHASECHK.TRANS64.TRYWAIT P0, [R0+URZ], R3 ;  /* 0x00000003000075a7 */ /* 0x00452400080011ff */
[----:B----4-:R-:W-:Y:S05]  /*8300*/  @!P0 NANOSLEEP.SYNCS 0x989680 ;  /* 0x009896800000895d */ /* 0x010fea0003900000 */
[----:B------:R-:W4:Y:S02]  /*8310*/  @!P0 SYNCS.PHASECHK.TRANS64 P0, [R0+URZ], R3 ;  /* 0x00000003000085a7 */ /* 0x000f2400080010ff */
[----:B----4-:R-:W-:Y:S05]  /*8320*/  @!P0 BRA `(.L_x_144) ;  /* 0xfffffffc00f08947 */ /* 0x010fea000383ffff */
[----:B------:R-:W-:Y:S05]  /*8330*/  BRA `(.L_x_145) ;  /* 0xffffffb800ac7947 */ /* 0x000fea000383ffff */
.L_x_73:
[----:B------:R-:W-:-:S07]  /*8340*/  MOV R0, UR5 ;  /* 0x0000000500007c02 */ /* 0x000fce0008000f00 */
.L_x_146:
[----:B-1----:R1:W2:Y:S02]  /*8350*/  SYNCS.PHASECHK.TRANS64.TRYWAIT P0, [R0+URZ], R3 ;  /* 0x00000003000075a7 */ /* 0x0022a400080011ff */
[----:B--2---:R-:W-:Y:S05]  /*8360*/  @!P0 NANOSLEEP.SYNCS 0x989680 ;  /* 0x009896800000895d */ /* 0x004fea0003900000 */
[----:B------:R-:W2:Y:S02]  /*8370*/  @!P0 SYNCS.PHASECHK.TRANS64 P0, [R0+URZ], R3 ;  /* 0x00000003000085a7 */ /* 0x000ea400080010ff */
[----:B--2---:R-:W-:Y:S05]  /*8380*/  @!P0 BRA `(.L_x_146) ;  /* 0xfffffffc00f08947 */ /* 0x004fea000383ffff */
[----:B------:R-:W-:Y:S05]  /*8390*/  BRA `(.L_x_147) ;  /* 0xffffffb800b87947 */ /* 0x000fea000383ffff */
.L_x_74:
[----:B------:R-:W-:-:S07]  /*83a0*/  MOV R0, UR5 ;  /* 0x0000000500007c02 */ /* 0x000fce0008000f00 */
.L_x_148:
[----:B-1----:R1:W2:Y:S02]  /*83b0*/  SYNCS.PHASECHK.TRANS64.TRYWAIT P0, [R0+URZ], R3 ;  /* 0x00000003000075a7 */ /* 0x0022a400080011ff */
[----:B--2---:R-:W-:Y:S05]  /*83c0*/  @!P0 NANOSLEEP.SYNCS 0x989680 ;  /* 0x009896800000895d */ /* 0x004fea0003900000 */
[----:B------:R-:W2:Y:S02]  /*83d0*/  @!P0 SYNCS.PHASECHK.TRANS64 P0, [R0+URZ], R3 ;  /* 0x00000003000085a7 */ /* 0x000ea400080010ff */
[----:B--2---:R-:W-:Y:S05]  /*83e0*/  @!P0 BRA `(.L_x_148) ;  /* 0xfffffffc00f08947 */ /* 0x004fea000383ffff */
[----:B------:R-:W-:Y:S05]  /*83f0*/  BRA `(.L_x_149) ;  /* 0xffffffb800c47947 */ /* 0x000fea000383ffff */
.L_x_75:
[----:B------:R-:W-:-:S07]  /*8400*/  MOV R0, UR4 ;  /* 0x0000000400007c02 */ /* 0x000fce0008000f00 */
.L_x_150:
[----:B-1----:R1:W2:Y:S02]  /*8410*/  SYNCS.PHASECHK.TRANS64.TRYWAIT P0, [R0+URZ], R3 ;  /* 0x00000003000075a7 */ /* 0x0022a400080011ff */
[----:B--2---:R-:W-:Y:S05]  /*8420*/  @!P0 NANOSLEEP.SYNCS 0x989680 ;  /* 0x009896800000895d */ /* 0x004fea0003900000 */
[----:B------:R-:W2:Y:S02]  /*8430*/  @!P0 SYNCS.PHASECHK.TRANS64 P0, [R0+URZ], R3 ;  /* 0x00000003000085a7 */ /* 0x000ea400080010ff */
[----:B--2---:R-:W-:Y:S05]  /*8440*/  @!P0 BRA `(.L_x_150) ;  /* 0xfffffffc00f08947 */ /* 0x004fea000383ffff */
[----:B------:R-:W-:Y:S05]  /*8450*/  BRA `(.L_x_151) ;  /* 0xffffffb800d07947 */ /* 0x000fea000383ffff */
.L_x_80:
[----:B--2---:R2:W4:Y:S02]  /*8460*/  SYNCS.PHASECHK.TRANS64.TRYWAIT P0, [R12+URZ+0xb0], R9 ;  /* 0x0000b0090c0075a7 */ /* 0x00452400080011ff */
[----:B----4-:R-:W-:Y:S05]  /*8470*/  @!P0 NANOSLEEP.SYNCS 0x989680 ;  /* 0x009896800000895d */ /* 0x010fea0003900000 */
[----:B------:R-:W4:Y:S02]  /*8480*/  @!P0 SYNCS.PHASECHK.TRANS64 P0, [R12+URZ+0xb0], R9 ;  /* 0x0000b0090c0085a7 */ /* 0x000f2400080010ff */
[----:B----4-:R-:W-:Y:S05]  /*8490*/  @!P0 BRA `(.L_x_80) ;  /* 0xfffffffc00f08947 */ /* 0x010fea000383ffff */
[----:B------:R-:W-:Y:S05]  /*84a0*/  BRA `(.L_x_152) ;  /* 0xffffffbc00f07947 */ /* 0x000fea000383ffff */
.L_x_83:
[----:B------:R-:W-:Y:S07]  /*84b0*/  MOV R0, UR21 ;  /* 0x0000001500007c02 */ /* 0x000fee0008000f00 */
.L_x_153:
[----:B--2---:R2:W3:Y:S02]  /*84c0*/  SYNCS.PHASECHK.TRANS64.TRYWAIT P2, [R0+URZ+0xa8], R11 ;  /* 0x0000a80b000075a7 */ /* 0x0044e400080411ff */
[----:B---3--:R-:W-:Y:S05]  /*84d0*/  @!P2 NANOSLEEP.SYNCS 0x989680 ;  /* 0x009896800000a95d */ /* 0x008fea0003900000 */
[----:B------:R-:W3:Y:S02]  /*84e0*/  @!P2 SYNCS.PHASECHK.TRANS64 P2, [R0+URZ+0xa8], R11 ;  /* 0x0000a80b0000a5a7 */ /* 0x000ee400080410ff */
[----:B---3--:R-:W-:Y:S05]  /*84f0*/  @!P2 BRA `(.L_x_153) ;  /* 0xfffffffc00f0a947 */ /* 0x008fea000383ffff */
[----:B------:R-:W-:Y:S05]  /*8500*/  BRA `(.L_x_82) ;  /* 0xffffffc400587947 */ /* 0x000fea000383ffff */
.L_x_86:
[----:B--2---:R-:W-:Y:S07]  /*8510*/  MOV R0, UR21 ;  /* 0x0000001500007c02 */ /* 0x004fee0008000f00 */
.L_x_154:
[----:B--2---:R2:W3:Y:S02]  /*8520*/  SYNCS.PHASECHK.TRANS64.TRYWAIT P0, [R0+URZ+0x90], R9 ;  /* 0x00009009000075a7 */ /* 0x0044e400080011ff */
[----:B---3--:R-:W-:Y:S05]  /*8530*/  @!P0 NANOSLEEP.SYNCS 0x989680 ;  /* 0x009896800000895d */ /* 0x008fea0003900000 */
[----:B------:R-:W3:Y:S02]  /*8540*/  @!P0 SYNCS.PHASECHK.TRANS64 P0, [R0+URZ+0x90], R9 ;  /* 0x00009009000085a7 */ /* 0x000ee400080010ff */
[----:B---3--:R-:W-:Y:S05]  /*8550*/  @!P0 BRA `(.L_x_154) ;  /* 0xfffffffc00f08947 */ /* 0x008fea000383ffff */
[----:B------:R-:W-:Y:S05]  /*8560*/  BRA `(.L_x_155) ;  /* 0xffffffc400b47947 */ /* 0x000fea000383ffff */
.L_x_87:
[----:B------:R-:W-:Y:S07]  /*8570*/  MOV R0, UR21 ;  /* 0x0000001500007c02 */ /* 0x000fee0008000f00 */
.L_x_156:
[----:B--2---:R2:W3:Y:S02]  /*8580*/  SYNCS.PHASECHK.TRANS64.TRYWAIT P0, [R0+URZ+0x98], R9 ;  /* 0x00009809000075a7 */ /* 0x0044e400080011ff */
[----:B---3--:R-:W-:Y:S05]  /*8590*/  @!P0 NANOSLEEP.SYNCS 0x989680 ;  /* 0x009896800000895d */ /* 0x008fea0003900000 */
[----:B------:R-:W3:Y:S02]  /*85a0*/  @!P0 SYNCS.PHASECHK.TRANS64 P0, [R0+URZ+0x98], R9 ;  /* 0x00009809000085a7 */ /* 0x000ee400080010ff */
[----:B---3--:R-:W-:Y:S05]  /*85b0*/  @!P0 BRA `(.L_x_156) ;  /* 0xfffffffc00f08947 */ /* 0x008fea000383ffff */
[----:B------:R-:W-:Y:S05]  /*85c0*/  BRA `(.L_x_157) ;  /* 0xffffffc400ec7947 */ /* 0x000fea000383ffff */
.L_x_89:
[----:B------:R-:W-:-:S07]  /*85d0*/  MOV R0, UR21 ;  /* 0x0000001500007c02 */ /* 0x000fce0008000f00 */
.L_x_158:
[----:B---3--:R3:W4:Y:S02]  /*85e0*/  SYNCS.PHASECHK.TRANS64.TRYWAIT P0, [R0+URZ+0x90], R3 ;  /* 0x00009003000075a7 */ /* 0x00872400080011ff */
[----:B----4-:R-:W-:Y:S05]  /*85f0*/  @!P0 NANOSLEEP.SYNCS 0x989680 ;  /* 0x009896800000895d */ /* 0x010fea0003900000 */
[----:B------:R-:W4:Y:S02]  /*8600*/  @!P0 SYNCS.PHASECHK.TRANS64 P0, [R0+URZ+0x90], R3 ;  /* 0x00009003000085a7 */ /* 0x000f2400080010ff */
[----:B----4-:R-:W-:Y:S05]  /*8610*/  @!P0 BRA `(.L_x_158) ;  /* 0xfffffffc00f08947 */ /* 0x010fea000383ffff */
[----:B------:R-:W-:Y:S05]  /*8620*/  BRA `(.L_x_159) ;  /* 0xffffffc8005c7947 */ /* 0x000fea000383ffff */
.L_x_91:
[----:B-1----:R1:W2:Y:S02]  /*8630*/  SYNCS.PHASECHK.TRANS64.TRYWAIT P0, [R3+URZ+0xb0], R0 ;  /* 0x0000b000030075a7 */ /* 0x0022a400080011ff */
[----:B--2---:R-:W-:Y:S05]  /*8640*/  @!P0 NANOSLEEP.SYNCS 0x989680 ;  /* 0x009896800000895d */ /* 0x004fea0003900000 */
[----:B------:R-:W2:Y:S02]  /*8650*/  @!P0 SYNCS.PHASECHK.TRANS64 P0, [R3+URZ+0xb0], R0 ;  /* 0x0000b000030085a7 */ /* 0x000ea400080010ff */
[----:B--2---:R-:W-:Y:S05]  /*8660*/  @!P0 BRA `(.L_x_91) ;  /* 0xfffffffc00f08947 */ /* 0x004fea000383ffff */
[----:B------:R-:W-:Y:S05]  /*8670*/  BRA `(.L_x_160) ;  /* 0xffffffcc00247947 */ /* 0x000fea000383ffff */
.L_x_102:
[----:B--2---:R2:W1:Y:S02]  /*8680*/  SYNCS.PHASECHK.TRANS64.TRYWAIT P1, [R2+URZ+0x80], R5 ;  /* 0x00008005020075a7 */ /* 0x00446400080211ff */
[----:B-1----:R-:W-:Y:S05]  /*8690*/  @!P1 NANOSLEEP.SYNCS 0x989680 ;  /* 0x009896800000995d */ /* 0x002fea0003900000 */
[----:B------:R-:W1:Y:S02]  /*86a0*/  @!P1 SYNCS.PHASECHK.TRANS64 P1, [R2+URZ+0x80], R5 ;  /* 0x00008005020095a7 */ /* 0x000e6400080210ff */
[----:B-1----:R-:W-:Y:S05]  /*86b0*/  @!P1 BRA `(.L_x_102) ;  /* 0xfffffffc00f09947 */ /* 0x002fea000383ffff */
[----:B------:R-:W-:Y:S05]  /*86c0*/  BRA `(.L_x_101) ;  /* 0xffffffd800987947 */ /* 0x000fea000383ffff */
.L_x_104:
[----:B--2---:R2:W4:Y:S02]  /*86d0*/  SYNCS.PHASECHK.TRANS64.TRYWAIT P0, [R100+URZ+0xd0], R3 ;  /* 0x0000d003640075a7 */ /* 0x00452400080011ff */
[----:B----4-:R-:W-:Y:S05]  /*86e0*/  @!P0 NANOSLEEP.SYNCS 0x989680 ;  /* 0x009896800000895d */ /* 0x010fea0003900000 */
[----:B------:R-:W4:Y:S02]  /*86f0*/  @!P0 SYNCS.PHASECHK.TRANS64 P0, [R100+URZ+0xd0], R3 ;  /* 0x0000d003640085a7 */ /* 0x000f2400080010ff */
[----:B----4-:R-:W-:Y:S05]  /*8700*/  @!P0 BRA `(.L_x_104) ;  /* 0xfffffffc00f08947 */ /* 0x010fea000383ffff */
[----:B------:R-:W-:Y:S05]  /*8710*/  BRA `(.L_x_103) ;  /* 0xffffffd800e87947 */ /* 0x000fea000383ffff */
.L_x_112:
[----:B---3--:R3:W4:Y:S02]  /*8720*/  SYNCS.PHASECHK.TRANS64.TRYWAIT P0, [R109+URZ+0x80], R4 ;  /* 0x000080046d0075a7 */ /* 0x00872400080011ff */
[----:B----4-:R-:W-:Y:S05]  /*8730*/  @!P0 NANOSLEEP.SYNCS 0x989680 ;  /* 0x009896800000895d */ /* 0x010fea0003900000 */
[----:B------:R-:W4:Y:S02]  /*8740*/  @!P0 SYNCS.PHASECHK.TRANS64 P0, [R109+URZ+0x80], R4 ;  /* 0x000080046d0085a7 */ /* 0x000f2400080010ff */
[----:B----4-:R-:W-:Y:S05]  /*8750*/  @!P0 BRA `(.L_x_112) ;  /* 0xfffffffc00f08947 */ /* 0x010fea000383ffff */
[----:B------:R-:W-:Y:S05]  /*8760*/  BRA `(.L_x_111) ;  /* 0xffffffe400dc7947 */ /* 0x000fea000383ffff */
        .weak           $__internal_0_$__cuda_sm10x_tcgen05_guardrail_trap_col_being_dealloced_not_returned_by_alloc
        .type           $__internal_0_$__cuda_sm10x_tcgen05_guardrail_trap_col_being_dealloced_not_returned_by_alloc,@function
        .size           $__internal_0_$__cuda_sm10x_tcgen05_guardrail_trap_col_being_dealloced_not_returned_by_alloc,($__internal_1_$__cuda_sm10x_tcgen05_guardrail_trap_phase_invalid_during_alloc - $__internal_0_$__cuda_sm10x_tcgen05_guardrail_trap_col_being_dealloced_not_returned_by_alloc)
$__internal_0_$__cuda_sm10x_tcgen05_guardrail_trap_col_being_dealloced_not_returned_by_alloc:
[----:B------:R-:W-:Y:S05]  /*8770*/  BPT.TRAP 0x1 ;  /* 0x000000040000795c */ /* 0x000fea0000300000 */
[----:B------:R-:W-:-:S04]  /*8780*/  HFMA2 R3, -RZ, RZ, 0, 0 ;  /* 0x00000000ff037431 */ /* 0x000fc800000001ff */
[----:B------:R-:W-:Y:S05]  /*8790*/  RET.REL.NODEC R2 `(_ZN7cutlass13device_kernelINS_4gemm6kernel13GemmUniversalIN4cute5tupleIJiiiiEEENS1_10collective13CollectiveMmaINS1_35MainloopSm100TmaUmmaWarpSpecializedILi8ELi2ELi4ENS5_IJNS4_1CILi1EEENSA_ILi8EEESB_EEEEENS5_IJNSA_ILi64EEENSA_ILi128EEESG_EEENS_12float_e4m3_tENS5_IJlSB_lEEESI_SJ_NS4_8TiledMMAINS4_8MMA_AtomIJNS4_10MMA_TraitsINS4_19SM100_MMA_F8F6F4_SSEJSI_SI_fSF_SG_NS4_17integral_constantINS4_4UMMA5MajorELSQ_0EEESR_NSO_INSP_7ScaleInELSS_0EEEST_EEEEEENS4_6LayoutINS5_IJSB_SB_SB_EEENS5_IJNSA_ILi0EEESY_SY_EEEEENS5_IJNS4_10UnderscoreES11_S11_EEEEENS4_23SM90_TMA_LOAD_MULTICASTENS4_14ComposedLayoutINS4_7SwizzleILi3ELi4ELi3EEENS4_18smem_ptr_flag_bitsILi8EEENSW_INS5_IJSC_SG_EEENS5_IJSG_SB_EEEEEEEvNS4_8identityENS4_13SM90_TMA_LOADES1D_vS1E_EENS_8epilogue10collective18CollectiveEpilogueINS1H_23Sm100TmaWarpSpecializedILi2ELi2ELi32ELb0ELb0EEEJSH_NS5_IJNSW_ISF_SB_EES1M_EEESI_SJ_SI_SJ_NS1H_6fusion15FusionCallbacksIS1L_NS1O_17LinearCombinationISI_fSI_fLNS_15FloatRoundStyleE2EEESH_S1N_JEEENS4_5SM1004TMEM4LOAD26SM100_TMEM_LOAD_16dp32b32xES1F_NS15_INS16_ILi2ELi4ELi3EEES19_NSW_INS5_IJSC_SF_EEENS5_IJSF_SB_EEEEEEENS4_39AutoVectorizingCopyWithAssumedAlignmentILi128EEENS4_14SM90_TMA_STOREES22_S24_S24_EEEvvEEEEvNT_6ParamsE) ;  /* 0xffffff7802187950 */ /* 0x000fea0003c3ffff */
        .weak           $__internal_1_$__cuda_sm10x_tcgen05_guardrail_trap_phase_invalid_during_alloc
        .type           $__internal_1_$__cuda_sm10x_tcgen05_guardrail_trap_phase_invalid_during_alloc,@function
        .size           $__internal_1_$__cuda_sm10x_tcgen05_guardrail_trap_phase_invalid_during_alloc,($__internal_2_$__cuda_sm10x_tcgen05_guardrail_trap_unallocated_columns_being_dealloced - $__internal_1_$__cuda_sm10x_tcgen05_guardrail_trap_phase_invalid_during_alloc)
$__internal_1_$__cuda_sm10x_tcgen05_guardrail_trap_phase_invalid_during_alloc:
[----:B------:R-:W-:Y:S05]  /*87a0*/  BPT.TRAP 0x1 ;  /* 0x000000040000795c */ /* 0x000fea0000300000 */
[----:B------:R-:W-:-:S04]  /*87b0*/  MOV R5, 0x0 ;  /* 0x0000000000057802 */ /* 0x000fc80000000f00 */
[----:B------:R-:W-:Y:S05]  /*87c0*/  RET.REL.NODEC R4 `(_ZN7cutlass13device_kernelINS_4gemm6kernel13GemmUniversalIN4cute5tupleIJiiiiEEENS1_10collective13CollectiveMmaINS1_35MainloopSm100TmaUmmaWarpSpecializedILi8ELi2ELi4ENS5_IJNS4_1CILi1EEENSA_ILi8EEESB_EEEEENS5_IJNSA_ILi64EEENSA_ILi128EEESG_EEENS_12float_e4m3_tENS5_IJlSB_lEEESI_SJ_NS4_8TiledMMAINS4_8MMA_AtomIJNS4_10MMA_TraitsINS4_19SM100_MMA_F8F6F4_SSEJSI_SI_fSF_SG_NS4_17integral_constantINS4_4UMMA5MajorELSQ_0EEESR_NSO_INSP_7ScaleInELSS_0EEEST_EEEEEENS4_6LayoutINS5_IJSB_SB_SB_EEENS5_IJNSA_ILi0EEESY_SY_EEEEENS5_IJNS4_10UnderscoreES11_S11_EEEEENS4_23SM90_TMA_LOAD_MULTICASTENS4_14ComposedLayoutINS4_7SwizzleILi3ELi4ELi3EEENS4_18smem_ptr_flag_bitsILi8EEENSW_INS5_IJSC_SG_EEENS5_IJSG_SB_EEEEEEEvNS4_8identityENS4_13SM90_TMA_LOADES1D_vS1E_EENS_8epilogue10collective18CollectiveEpilogueINS1H_23Sm100TmaWarpSpecializedILi2ELi2ELi32ELb0ELb0EEEJSH_NS5_IJNSW_ISF_SB_EES1M_EEESI_SJ_SI_SJ_NS1H_6fusion15FusionCallbacksIS1L_NS1O_17LinearCombinationISI_fSI_fLNS_15FloatRoundStyleE2EEESH_S1N_JEEENS4_5SM1004TMEM4LOAD26SM100_TMEM_LOAD_16dp32b32xES1F_NS15_INS16_ILi2ELi4ELi3EEES19_NSW_INS5_IJSC_SF_EEENS5_IJSF_SB_EEEEEEENS4_39AutoVectorizingCopyWithAssumedAlignmentILi128EEENS4_14SM90_TMA_STOREES22_S24_S24_EEEvvEEEEvNT_6ParamsE) ;  /* 0xffffff78040c7950 */ /* 0x000fea0003c3ffff */
        .weak           $__internal_2_$__cuda_sm10x_tcgen05_guardrail_trap_unallocated_columns_being_dealloced
        .type           $__internal_2_$__cuda_sm10x_tcgen05_guardrail_trap_unallocated_columns_being_dealloced,@function
        .size           $__internal_2_$__cuda_sm10x_tcgen05_guardrail_trap_unallocated_columns_being_dealloced,(.L_x_162 - $__internal_2_$__cuda_sm10x_tcgen05_guardrail_trap_unallocated_columns_being_dealloced)
$__internal_2_$__cuda_sm10x_tcgen05_guardrail_trap_unallocated_columns_being_dealloced:
[----:B------:R-:W-:Y:S05]  /*87d0*/  BPT.TRAP 0x1 ;  /* 0x000000040000795c */ /* 0x000fea0000300000 */
[----:B------:R-:W-:-:S04]  /*87e0*/  HFMA2 R3, -RZ, RZ, 0, 0 ;  /* 0x00000000ff037431 */ /* 0x000fc800000001ff */
[----:B------:R-:W-:Y:S05]  /*87f0*/  RET.REL.NODEC R2 `(_ZN7cutlass13device_kernelINS_4gemm6kernel13GemmUniversalIN4cute5tupleIJiiiiEEENS1_10collective13CollectiveMmaINS1_35MainloopSm100TmaUmmaWarpSpecializedILi8ELi2ELi4ENS5_IJNS4_1CILi1EEENSA_ILi8EEESB_EEEEENS5_IJNSA_ILi64EEENSA_ILi128EEESG_EEENS_12float_e4m3_tENS5_IJlSB_lEEESI_SJ_NS4_8TiledMMAINS4_8MMA_AtomIJNS4_10MMA_TraitsINS4_19SM100_MMA_F8F6F4_SSEJSI_SI_fSF_SG_NS4_17integral_constantINS4_4UMMA5MajorELSQ_0EEESR_NSO_INSP_7ScaleInELSS_0EEEST_EEEEEENS4_6LayoutINS5_IJSB_SB_SB_EEENS5_IJNSA_ILi0EEESY_SY_EEEEENS5_IJNS4_10UnderscoreES11_S11_EEEEENS4_23SM90_TMA_LOAD_MULTICASTENS4_14ComposedLayoutINS4_7SwizzleILi3ELi4ELi3EEENS4_18smem_ptr_flag_bitsILi8EEENSW_INS5_IJSC_SG_EEENS5_IJSG_SB_EEEEEEEvNS4_8identityENS4_13SM90_TMA_LOADES1D_vS1E_EENS_8epilogue10collective18CollectiveEpilogueINS1H_23Sm100TmaWarpSpecializedILi2ELi2ELi32ELb0ELb0EEEJSH_NS5_IJNSW_ISF_SB_EES1M_EEESI_SJ_SI_SJ_NS1H_6fusion15FusionCallbacksIS1L_NS1O_17LinearCombinationISI_fSI_fLNS_15FloatRoundStyleE2EEESH_S1N_JEEENS4_5SM1004TMEM4LOAD26SM100_TMEM_LOAD_16dp32b32xES1F_NS15_INS16_ILi2ELi4ELi3EEES19_NSW_INS5_IJSC_SF_EEENS5_IJSF_SB_EEEEEEENS4_39AutoVectorizingCopyWithAssumedAlignmentILi128EEENS4_14SM90_TMA_STOREES22_S24_S24_EEEvvEEEEvNT_6ParamsE) ;  /* 0xffffff7802007950 */ /* 0x000fea0003c3ffff */
.L_x_161:
[----:B------:R-:W-:-:S00]  /*8800*/  BRA `(.L_x_161) ;  /* 0xfffffffc00fc7947 */ /* 0x000fc0000383ffff */
[----:B------:R-:W-:-:S00]  /*8810*/  NOP ;  /* 0x0000000000007918 */ /* 0x000fc00000000000 */
        /* <DEDUP_REMOVED lines=14> */
.L_x_162:


//--------------------- .nv.global.init           --------------------------
	.section	.nv.global.init,"aw",@progbits
.nv.global.init:
	.type		$str$27,@object
	.size		$str$27,($str$28 - $str$27)
$str$27:
        /*0000*/ 	.byte	0x28, 0x61, 0x64, 0x64, 0x72, 0x65, 0x73, 0x73, 0x20, 0x26, 0x20, 0x6d, 0x61, 0x73, 0x6b, 0x29
        /*0010*/ 	.byte	0x20, 0x3d, 0x3d, 0x20, 0x30, 0x00
	.type		$str$28,@object
	.size		$str$28,($str$26 - $str$28)
$str$28:
        /*0016*/ 	.byte	0x2f, 0x74, 0x6d, 0x70, 0x2f, 0x63, 0x75, 0x74, 0x6c, 0x61, 0x73, 0x73, 0x5f, 0x73, 0x77, 0x65
        /*0026*/ 	.byte	0x65, 0x70, 0x5f, 0x73, 0x72, 0x63, 0x2f, 0x69, 0x6e, 0x63, 0x6c, 0x75, 0x64, 0x65, 0x2f, 0x63
        /*0036*/ 	.byte	0x75, 0x74, 0x65, 0x2f, 0x70, 0x6f, 0x69, 0x6e, 0x74, 0x65, 0x72, 0x5f, 0x66, 0x6c, 0x61, 0x67
        /*0046*/ 	.byte	0x67, 0x65, 0x64, 0x2e, 0x68, 0x70, 0x70, 0x00
	.type		$str$26,@object
	.size		$str$26,($str$25 - $str$26)
$str$26:
        /*004e*/ 	.byte	0x2f, 0x74, 0x6d, 0x70, 0x2f, 0x63, 0x75, 0x74, 0x6c, 0x61, 0x73, 0x73, 0x5f, 0x73, 0x77, 0x65
        /*005e*/ 	.byte	0x65, 0x70, 0x5f, 0x73, 0x72, 0x63, 0x2f, 0x69, 0x6e, 0x63, 0x6c, 0x75, 0x64, 0x65, 0x2f, 0x63
        /*006e*/ 	.byte	0x75, 0x74, 0x65, 0x2f, 0x61, 0x74, 0x6f, 0x6d, 0x2f, 0x63, 0x6f, 0x70, 0x79, 0x5f, 0x74, 0x72
        /*007e*/ 	.byte	0x61, 0x69, 0x74, 0x73, 0x5f, 0x73, 0x6d, 0x31, 0x30, 0x30, 0x2e, 0x68, 0x70, 0x70, 0x00
	.type		$str$25,@object
	.size		$str$25,(__unnamed_1 - $str$25)
$str$25:
        /*008d*/ 	.byte	0x28, 0x28, 0x75, 0x69, 0x6e, 0x74, 0x33, 0x32, 0x5f, 0x74, 0x28, 0x74, 0x68, 0x72, 0x65, 0x61
        /*009d*/ 	.byte	0x64, 0x49, 0x64, 0x78, 0x2e, 0x78, 0x29, 0x20, 0x2f, 0x20, 0x33, 0x32, 0x29, 0x20, 0x25, 0x20
        /*00ad*/ 	.byte	0x34, 0x29, 0x20, 0x3d, 0x3d, 0x20, 0x28, 0x28, 0x28, 0x74, 0x6d, 0x65, 0x6d, 0x5f, 0x61, 0x64
        /*00bd*/ 	.byte	0x64, 0x72, 0x20, 0x3e, 0x3e, 0x20, 0x31, 0x36, 0x29, 0x20, 0x2f, 0x20, 0x33, 0x32, 0x29, 0x20
        /*00cd*/ 	.byte	0x25, 0x20, 0x34, 0x29, 0x00
	.type		__unnamed_1,@object
	.size		__unnamed_1,(__unnamed_2 - __unnamed_1)
__unnamed_1:
        /*00d2*/ 	.byte	0x61, 0x75, 0x74, 0x6f, 0x20, 0x63, 0x75, 0x74, 0x65, 0x3a, 0x3a, 0x61, 0x73, 0x5f, 0x70, 0x6f
        /* <DEDUP_REMOVED lines=24> */
        /*0262*/ 	.byte	0x3c, 0x34, 0x30, 0x39, 0x36, 0x3e, 0x3e, 0x3e, 0x3e, 0x5d, 0x00
	.type		__unnamed_2,@object
	.size		__unnamed_2,(.L_2 - __unnamed_2)
__unnamed_2:
        /* <DEDUP_REMOVED lines=40> */
        /*04ed*/ 	.byte	0x74, 0x65, 0x3a, 0x3a, 0x43, 0x3c, 0x30, 0x3e, 0x3e, 0x3e, 0x3e, 0x5d, 0x00
.L_2:


//--------------------- .nv.shared._ZN7cutlass13device_kernelINS_4gemm6kernel13GemmUniversalIN4cute5tupleIJiiiiEEENS1_10collective13CollectiveMmaINS1_35MainloopSm100TmaUmmaWarpSpecializedILi8ELi2ELi4ENS5_IJNS4_1CILi1EEENSA_ILi8EEESB_EEEEENS5_IJNSA_ILi64EEENSA_ILi128EEESG_EEENS_12float_e4m3_tENS5_IJlSB_lEEESI_SJ_NS4_8TiledMMAINS4_8MMA_AtomIJNS4_10MMA_TraitsINS4_19SM100_MMA_F8F6F4_SSEJSI_SI_fSF_SG_NS4_17integral_constantINS4_4UMMA5MajorELSQ_0EEESR_NSO_INSP_7ScaleInELSS_0EEEST_EEEEEENS4_6LayoutINS5_IJSB_SB_SB_EEENS5_IJNSA_ILi0EEESY_SY_EEEEENS5_IJNS4_10UnderscoreES11_S11_EEEEENS4_23SM90_TMA_LOAD_MULTICASTENS4_14ComposedLayoutINS4_7SwizzleILi3ELi4ELi3EEENS4_18smem_ptr_flag_bitsILi8EEENSW_INS5_IJSC_SG_EEENS5_IJSG_SB_EEEEEEEvNS4_8identityENS4_13SM90_TMA_LOADES1D_vS1E_EENS_8epilogue10collective18CollectiveEpilogueINS1H_23Sm100TmaWarpSpecializedILi2ELi2ELi32ELb0ELb0EEEJSH_NS5_IJNSW_ISF_SB_EES1M_EEESI_SJ_SI_SJ_NS1H_6fusion15FusionCallbacksIS1L_NS1O_17LinearCombinationISI_fSI_fLNS_15FloatRoundStyleE2EEESH_S1N_JEEENS4_5SM1004TMEM4LOAD26SM100_TMEM_LOAD_16dp32b32xES1F_NS15_INS16_ILi2ELi4ELi3EEES19_NSW_INS5_IJSC_SF_EEENS5_IJSF_SB_EEEEEEENS4_39AutoVectorizingCopyWithAssumedAlignmentILi128EEENS4_14SM90_TMA_STOREES22_S24_S24_EEEvvEEEEvNT_6ParamsE --------------------------
	.section	.nv.shared._ZN7cutlass13device_kernelINS_4gemm6kernel13GemmUniversalIN4cute5tupleIJiiiiEEENS1_10collective13CollectiveMmaINS1_35MainloopSm100TmaUmmaWarpSpecializedILi8ELi2ELi4ENS5_IJNS4_1CILi1EEENSA_ILi8EEESB_EEEEENS5_IJNSA_ILi64EEENSA_ILi128EEESG_EEENS_12float_e4m3_tENS5_IJlSB_lEEESI_SJ_NS4_8TiledMMAINS4_8MMA_AtomIJNS4_10MMA_TraitsINS4_19SM100_MMA_F8F6F4_SSEJSI_SI_fSF_SG_NS4_17integral_constantINS4_4UMMA5MajorELSQ_0EEESR_NSO_INSP_7ScaleInELSS_0EEEST_EEEEEENS4_6LayoutINS5_IJSB_SB_SB_EEENS5_IJNSA_ILi0EEESY_SY_EEEEENS5_IJNS4_10UnderscoreES11_S11_EEEEENS4_23SM90_TMA_LOAD_MULTICASTENS4_14ComposedLayoutINS4_7SwizzleILi3ELi4ELi3EEENS4_18smem_ptr_flag_bitsILi8EEENSW_INS5_IJSC_SG_EEENS5_IJSG_SB_EEEEEEEvNS4_8identityENS4_13SM90_TMA_LOADES1D_vS1E_EENS_8epilogue10collective18CollectiveEpilogueINS1H_23Sm100TmaWarpSpecializedILi2ELi2ELi32ELb0ELb0EEEJSH_NS5_IJNSW_ISF_SB_EES1M_EEESI_SJ_SI_SJ_NS1H_6fusion15FusionCallbacksIS1L_NS1O_17LinearCombinationISI_fSI_fLNS_15FloatRoundStyleE2EEESH_S1N_JEEENS4_5SM1004TMEM4LOAD26SM100_TMEM_LOAD_16dp32b32xES1F_NS15_INS16_ILi2ELi4ELi3EEES19_NSW_INS5_IJSC_SF_EEENS5_IJSF_SB_EEEEEEENS4_39AutoVectorizingCopyWithAssumedAlignmentILi128EEENS4_14SM90_TMA_STOREES22_S24_S24_EEEvvEEEEvNT_6ParamsE,"aw",@nobits
	.sectionflags	@""
	.align	16
	.zero		1024


//--------------------- .nv.shared.reserved.0     --------------------------
	.section	.nv.shared.reserved.0,"aw",@nobits
	.weak		__nv_reservedSMEM_offset_0_alias
	.size		__nv_reservedSMEM_offset_0_alias, 0, 64
	.other		__nv_reservedSMEM_offset_0_alias,@"STO_CUDA_RESERVED_SHARED STV_DEFAULT"
__nv_reservedSMEM_offset_0_alias:
	.zero		0
.nv.shared.reserved.0:
	.zero		64
	.weak		__nv_reservedSMEM_tcgen05_partition
	.type		__nv_reservedSMEM_tcgen05_partition,@object
	.size		__nv_reservedSMEM_tcgen05_partition,(.L_0 - __nv_reservedSMEM_tcgen05_partition)
__nv_reservedSMEM_tcgen05_partition:
	.zero		32
.L_0:


//--------------------- .nv.global                --------------------------
	.section	.nv.global,"aw",@nobits
.nv.global:
	.type		_ZN40_INTERNAL_35c78c7d_4_k_cu_ef4c3376_303054cute1_E,@object
	.size		_ZN40_INTERNAL_35c78c7d_4_k_cu_ef4c3376_303054cute1_E,(_ZN40_INTERNAL_35c78c7d_4_k_cu_ef4c3376_303054cuda3std3__45__cpo6cbeginE - _ZN40_INTERNAL_35c78c7d_4_k_cu_ef4c3376_303054cute1_E)
_ZN40_INTERNAL_35c78c7d_4_k_cu_ef4c3376_303054cute1_E:
	.zero		1
	.type		_ZN40_INTERNAL_35c78c7d_4_k_cu_ef4c3376_303054cuda3std3__45__cpo6cbeginE,@object
	.size		_ZN40_INTERNAL_35c78c7d_4_k_cu_ef4c3376_303054cuda3std3__45__cpo6cbeginE,(_ZN40_INTERNAL_35c78c7d_4_k_cu_ef4c3376_303054cuda3std3__48in_placeE - _ZN40_INTERNAL_35c78c7d_4_k_cu_ef4c3376_303054cuda3std3__45__cpo6cbeginE)
_ZN40_INTERNAL_35c78c7d_4_k_cu_ef4c3376_303054cuda3std3__45__cpo6cbeginE:
	.zero		1
	.type		_ZN40_INTERNAL_35c78c7d_4_k_cu_ef4c3376_303054cuda3std3__48in_placeE,@object
	.size		_ZN40_INTERNAL_35c78c7d_4_k_cu_ef4c3376_303054cuda3std3__48in_placeE,(_ZN40_INTERNAL_35c78c7d_4_k_cu_ef4c3376_303054cuda3std6ranges3__45__cpo9iter_moveE - _ZN40_INTERNAL_35c78c7d_4_k_cu_ef4c3376_303054cuda3std3__48in_placeE)
_ZN40_INTERNAL_35c78c7d_4_k_cu_ef4c3376_303054cuda3std3__48in_placeE:
	.zero		1
	.type		_ZN40_INTERNAL_35c78c7d_4_k_cu_ef4c3376_303054cuda3std6ranges3__45__cpo9iter_moveE,@object
	.size		_ZN40_INTERNAL_35c78c7d_4_k_cu_ef4c3376_303054cuda3std6ranges3__45__cpo9iter_moveE,(_ZN40_INTERNAL_35c78c7d_4_k_cu_ef4c3376_303054cuda3std3__45__cpo5beginE - _ZN40_INTERNAL_35c78c7d_4_k_cu_ef4c3376_303054cuda3std6ranges3__45__cpo9iter_moveE)
_ZN40_INTERNAL_35c78c7d_4_k_cu_ef4c3376_303054cuda3std6ranges3__45__cpo9iter_moveE:
	.zero		1
	.type		_ZN40_INTERNAL_35c78c7d_4_k_cu_ef4c3376_303054cuda3std3__45__cpo5beginE,@object
	.size		_ZN40_INTERNAL_35c78c7d_4_k_cu_ef4c3376_303054cuda3std3__45__cpo5beginE,(_ZN40_INTERNAL_35c78c7d_4_k_cu_ef4c3376_303054cuda3std3__442_GLOBAL__N__35c78c7d_4_k_cu_ef4c3376_303056ignoreE - _ZN40_INTERNAL_35c78c7d_4_k_cu_ef4c3376_303054cuda3std3__45__cpo5beginE)
_ZN40_INTERNAL_35c78c7d_4_k_cu_ef4c3376_303054cuda3std3__45__cpo5beginE:
	.zero		1
	.type		_ZN40_INTERNAL_35c78c7d_4_k_cu_ef4c3376_303054cuda3std3__442_GLOBAL__N__35c78c7d_4_k_cu_ef4c3376_303056ignoreE,@object
	.size		_ZN40_INTERNAL_35c78c7d_4_k_cu_ef4c3376_303054cuda3std3__442_GLOBAL__N__35c78c7d_4_k_cu_ef4c3376_303056ignoreE,(_ZN40_INTERNAL_35c78c7d_4_k_cu_ef4c3376_303054cute7productE - _ZN40_INTERNAL_35c78c7d_4_k_cu_ef4c3376_303054cuda3std3__442_GLOBAL__N__35c78c7d_4_k_cu_ef4c3376_303056ignoreE)
_ZN40_INTERNAL_35c78c7d_4_k_cu_ef4c3376_303054cuda3std3__442_GLOBAL__N__35c78c7d_4_k_cu_ef4c3376_303056ignoreE:
	.zero		1
	.type		_ZN40_INTERNAL_35c78c7d_4_k_cu_ef4c3376_303054cute7productE,@object
	.size		_ZN40_INTERNAL_35c78c7d_4_k_cu_ef4c3376_303054cute7productE,(_ZN40_INTERNAL_35c78c7d_4_k_cu_ef4c3376_303054cuda3std3__45__cpo3endE - _ZN40_INTERNAL_35c78c7d_4_k_cu_ef4c3376_303054cute7productE)
_ZN40_INTERNAL_35c78c7d_4_k_cu_ef4c3376_303054cute7productE:
	.zero		1
	.type		_ZN40_INTERNAL_35c78c7d_4_k_cu_ef4c3376_303054cuda3std3__45__cpo3endE,@object
	.size		_ZN40_INTERNAL_35c78c7d_4_k_cu_ef4c3376_303054cuda3std3__45__cpo3endE,(_ZN40_INTERNAL_35c78c7d_4_k_cu_ef4c3376_303054cuda3std3__419piecewise_constructE - _ZN40_INTERNAL_35c78c7d_4_k_cu_ef4c3376_303054cuda3std3__45__cpo3endE)
_ZN40_INTERNAL_35c78c7d_4_k_cu_ef4c3376_303054cuda3std3__45__cpo3endE:
	.zero		1
	.type		_ZN40_INTERNAL_35c78c7d_4_k_cu_ef4c3376_303054cuda3std3__419piecewise_constructE,@object
	.size		_ZN40_INTERNAL_35c78c7d_4_k_cu_ef4c3376_303054cuda3std3__419piecewise_constructE,(_ZN40_INTERNAL_35c78c7d_4_k_cu_ef4c3376_303054cuda3std3__45__cpo4cendE - _ZN40_INTERNAL_35c78c7d_4_k_cu_ef4c3376_303054cuda3std3__419piecewise_constructE)
_ZN40_INTERNAL_35c78c7d_4_k_cu_ef4c3376_303054cuda3std3__419piecewise_constructE:
	.zero		1
	.type		_ZN40_INTERNAL_35c78c7d_4_k_cu_ef4c3376_303054cuda3std3__45__cpo4cendE,@object
	.size		_ZN40_INTERNAL_35c78c7d_4_k_cu_ef4c3376_303054cuda3std3__45__cpo4cendE,(_ZN40_INTERNAL_35c78c7d_4_k_cu_ef4c3376_303054cuda3std6ranges3__45__cpo4swapE - _ZN40_INTERNAL_35c78c7d_4_k_cu_ef4c3376_303054cuda3std3__45__cpo4cendE)
_ZN40_INTERNAL_35c78c7d_4_k_cu_ef4c3376_303054cuda3std3__45__cpo4cendE:
	.zero		1
	.type		_ZN40_INTERNAL_35c78c7d_4_k_cu_ef4c3376_303054cuda3std6ranges3__45__cpo4swapE,@object
	.size		_ZN40_INTERNAL_35c78c7d_4_k_cu_ef4c3376_303054cuda3std6ranges3__45__cpo4swapE,(.L_10 - _ZN40_INTERNAL_35c78c7d_4_k_cu_ef4c3376_303054cuda3std6ranges3__45__cpo4swapE)
_ZN40_INTERNAL_35c78c7d_4_k_cu_ef4c3376_303054cuda3std6ranges3__45__cpo4swapE:
	.zero		1
.L_10:


//--------------------- .nv.constant0._ZN7cutlass13device_kernelINS_4gemm6kernel13GemmUniversalIN4cute5tupleIJiiiiEEENS1_10collective13CollectiveMmaINS1_35MainloopSm100TmaUmmaWarpSpecializedILi8ELi2ELi4ENS5_IJNS4_1CILi1EEENSA_ILi8EEESB_EEEEENS5_IJNSA_ILi64EEENSA_ILi128EEESG_EEENS_12float_e4m3_tENS5_IJlSB_lEEESI_SJ_NS4_8TiledMMAINS4_8MMA_AtomIJNS4_10MMA_TraitsINS4_19SM100_MMA_F8F6F4_SSEJSI_SI_fSF_SG_NS4_17integral_constantINS4_4UMMA5MajorELSQ_0EEESR_NSO_INSP_7ScaleInELSS_0EEEST_EEEEEENS4_6LayoutINS5_IJSB_SB_SB_EEENS5_IJNSA_ILi0EEESY_SY_EEEEENS5_IJNS4_10UnderscoreES11_S11_EEEEENS4_23SM90_TMA_LOAD_MULTICASTENS4_14ComposedLayoutINS4_7SwizzleILi3ELi4ELi3EEENS4_18smem_ptr_flag_bitsILi8EEENSW_INS5_IJSC_SG_EEENS5_IJSG_SB_EEEEEEEvNS4_8identityENS4_13SM90_TMA_LOADES1D_vS1E_EENS_8epilogue10collective18CollectiveEpilogueINS1H_23Sm100TmaWarpSpecializedILi2ELi2ELi32ELb0ELb0EEEJSH_NS5_IJNSW_ISF_SB_EES1M_EEESI_SJ_SI_SJ_NS1H_6fusion15FusionCallbacksIS1L_NS1O_17LinearCombinationISI_fSI_fLNS_15FloatRoundStyleE2EEESH_S1N_JEEENS4_5SM1004TMEM4LOAD26SM100_TMEM_LOAD_16dp32b32xES1F_NS15_INS16_ILi2ELi4ELi3EEES19_NSW_INS5_IJSC_SF_EEENS5_IJSF_SB_EEEEEEENS4_39AutoVectorizingCopyWithAssumedAlignmentILi128EEENS4_14SM90_TMA_STOREES22_S24_S24_EEEvvEEEEvNT_6ParamsE --------------------------
	.section	.nv.constant0._ZN7cutlass13device_kernelINS_4gemm6kernel13GemmUniversalIN4cute5tupleIJiiiiEEENS1_10collective13CollectiveMmaINS1_35MainloopSm100TmaUmmaWarpSpecializedILi8ELi2ELi4ENS5_IJNS4_1CILi1EEENSA_ILi8EEESB_EEEEENS5_IJNSA_ILi64EEENSA_ILi128EEESG_EEENS_12float_e4m3_tENS5_IJlSB_lEEESI_SJ_NS4_8TiledMMAINS4_8MMA_AtomIJNS4_10MMA_TraitsINS4_19SM100_MMA_F8F6F4_SSEJSI_SI_fSF_SG_NS4_17integral_constantINS4_4UMMA5MajorELSQ_0EEESR_NSO_INSP_7ScaleInELSS_0EEEST_EEEEEENS4_6LayoutINS5_IJSB_SB_SB_EEENS5_IJNSA_ILi0EEESY_SY_EEEEENS5_IJNS4_10UnderscoreES11_S11_EEEEENS4_23SM90_TMA_LOAD_MULTICASTENS4_14ComposedLayoutINS4_7SwizzleILi3ELi4ELi3EEENS4_18smem_ptr_flag_bitsILi8EEENSW_INS5_IJSC_SG_EEENS5_IJSG_SB_EEEEEEEvNS4_8identityENS4_13SM90_TMA_LOADES1D_vS1E_EENS_8epilogue10collective18CollectiveEpilogueINS1H_23Sm100TmaWarpSpecializedILi2ELi2ELi32ELb0ELb0EEEJSH_NS5_IJNSW_ISF_SB_EES1M_EEESI_SJ_SI_SJ_NS1H_6fusion15FusionCallbacksIS1L_NS1O_17LinearCombinationISI_fSI_fLNS_15FloatRoundStyleE2EEESH_S1N_JEEENS4_5SM1004TMEM4LOAD26SM100_TMEM_LOAD_16dp32b32xES1F_NS15_INS16_ILi2ELi4ELi3EEES19_NSW_INS5_IJSC_SF_EEENS5_IJSF_SB_EEEEEEENS4_39AutoVectorizingCopyWithAssumedAlignmentILi128EEENS4_14SM90_TMA_STOREES22_S24_S24_EEEvvEEEEvNT_6ParamsE,"a",@progbits
	.sectionflags	@""
	.align	4
.nv.constant0._ZN7cutlass13device_kernelINS_4gemm6kernel13GemmUniversalIN4cute5tupleIJiiiiEEENS1_10collective13CollectiveMmaINS1_35MainloopSm100TmaUmmaWarpSpecializedILi8ELi2ELi4ENS5_IJNS4_1CILi1EEENSA_ILi8EEESB_EEEEENS5_IJNSA_ILi64EEENSA_ILi128EEESG_EEENS_12float_e4m3_tENS5_IJlSB_lEEESI_SJ_NS4_8TiledMMAINS4_8MMA_AtomIJNS4_10MMA_TraitsINS4_19SM100_MMA_F8F6F4_SSEJSI_SI_fSF_SG_NS4_17integral_constantINS4_4UMMA5MajorELSQ_0EEESR_NSO_INSP_7ScaleInELSS_0EEEST_EEEEEENS4_6LayoutINS5_IJSB_SB_SB_EEENS5_IJNSA_ILi0EEESY_SY_EEEEENS5_IJNS4_10UnderscoreES11_S11_EEEEENS4_23SM90_TMA_LOAD_MULTICASTENS4_14ComposedLayoutINS4_7SwizzleILi3ELi4ELi3EEENS4_18smem_ptr_flag_bitsILi8EEENSW_INS5_IJSC_SG_EEENS5_IJSG_SB_EEEEEEEvNS4_8identityENS4_13SM90_TMA_LOADES1D_vS1E_EENS_8epilogue10collective18CollectiveEpilogueINS1H_23Sm100TmaWarpSpecializedILi2ELi2ELi32ELb0ELb0EEEJSH_NS5_IJNSW_ISF_SB_EES1M_EEESI_SJ_SI_SJ_NS1H_6fusion15FusionCallbacksIS1L_NS1O_17LinearCombinationISI_fSI_fLNS_15FloatRoundStyleE2EEESH_S1N_JEEENS4_5SM1004TMEM4LOAD26SM100_TMEM_LOAD_16dp32b32xES1F_NS15_INS16_ILi2ELi4ELi3EEES19_NSW_INS5_IJSC_SF_EEENS5_IJSF_SB_EEEEEEENS4_39AutoVectorizingCopyWithAssumedAlignmentILi128EEENS4_14SM90_TMA_STOREES22_S24_S24_EEEvvEEEEvNT_6ParamsE:
	.zero		2944


//--------------------- SYMBOLS --------------------------

	.type		.nv.reservedSmem.offset0,@object
	.size		.nv.reservedSmem.offset0,0x4
	.type		.nv.reservedSmem.cap,@object
	.size		.nv.reservedSmem.cap,0x4
	.type		__assertfail,@function
